	.target	sm_100a

	.elftype	@"ET_EXEC"


//--------------------- .note.nv.tkinfo           --------------------------
	.section	.note.nv.tkinfo,"",@"SHT_NOTE"
	.sectionflags	@"SHF_NOTE_NV_TKINFO"
	.tkinfo
        /*0018*/ 	.word	0x00000002
        /*0030*/ 	.string	""
        /*0030*/ 	.string	"ptxas"
        /*0030*/ 	.string	"Cuda compilation tools, release 13.0, V13.0.88"
        /*0030*/ 	.string	"Build cuda_13.0.r13.0/compiler.36424714_0"
        /*0030*/ 	.string	"-arch sm_100a -m 64 "



//--------------------- .note.nv.cuinfo           --------------------------
	.section	.note.nv.cuinfo,"",@"SHT_NOTE"
	.sectionflags	@"SHF_NOTE_NV_CUINFO"
        /*0018*/ 	.short	0x0002
        /*001a*/ 	.short	0x0064
        /*001c*/ 	.short	0x0082
	.zero		2


//--------------------- .nv.info                  --------------------------
	.section	.nv.info,"",@"SHT_CUDA_INFO"
	.align	4


	//----- nvinfo : EIATTR_REGCOUNT
	.align		4
        /*0000*/ 	.byte	0x04, 0x2f
        /*0002*/ 	.short	(.L_19 - .L_18)
	.align		4
.L_18:
        /*0004*/ 	.word	index@(_ZN7cutlass13device_kernelINS_4gemm6kernel13GemmUniversalIN4cute5tupleIJiiiiEEENS1_10collective13CollectiveMmaINS1_35MainloopSm100TmaUmmaWarpSpecializedILi3ELi2ELi4ENS5_IJNS4_1CILi2EEESB_NSA_ILi1EEEEEEEENS5_IJNSA_ILi64EEENSA_ILi128EEESF_EEENS_10tfloat32_tENS5_IJlSC_lEEESI_SJ_NS4_8TiledMMAINS4_8MMA_AtomIJNS4_17SM100_MMA_TF32_SSISI_SI_fLi64ELi128ELNS4_4UMMA5MajorE0ELSO_0ELNSN_7ScaleInE0ELSP_0EEEEEENS4_6LayoutINS5_IJSC_SC_SC_EEENS5_IJNSA_ILi0EEESU_SU_EEEEENS5_IJNS4_10UnderscoreESX_SX_EEEEENS4_23SM90_TMA_LOAD_MULTICASTENS4_14ComposedLayoutINS4_7SwizzleILi3ELi4ELi3EEENS4_18smem_ptr_flag_bitsILi32EEENSS_INS5_IJNSA_ILi8EEENSA_ILi32EEEEEENS5_IJS17_SC_EEEEEEEvNS4_8identityES10_S1B_vS1C_EENS_8epilogue10collective18CollectiveEpilogueINS1E_23Sm100TmaWarpSpecializedILi4ELi2ELi16ELb1ELb0EEEJSH_NS5_IJNSS_ISF_SC_EENSS_IS17_SC_EEEEESI_SJ_SI_SJ_NS1E_6fusion15FusionCallbacksIS1I_NS1M_17LinearCombinationISI_fSI_fLNS_15FloatRoundStyleE2EEESH_S1L_JEEENS4_5SM1004TMEM4LOAD26SM100_TMEM_LOAD_16dp128b8xENS4_13SM90_TMA_LOADES1B_NS4_17SM75_U32x4_LDSM_NENS4_14SM90_TMA_STOREES1B_NS4_17SM90_U32x4_STSM_NENS4_39AutoVectorizingCopyWithAssumedAlignmentILi128EEEEEEvvEEEEvNT_6ParamsE)
        /*0008*/ 	.word	0x00000050


	//----- nvinfo : EIATTR_FRAME_SIZE
	.align		4
.L_19:
        /*000c*/ 	.byte	0x04, 0x11
        /*000e*/ 	.short	(.L_21 - .L_20)
	.align		4
.L_20:
        /*0010*/ 	.word	index@($__internal_2_$__cuda_sm10x_tcgen05_guardrail_trap_unallocated_columns_being_dealloced)
        /*0014*/ 	.word	0x00000000


	//----- nvinfo : EIATTR_FRAME_SIZE
	.align		4
.L_21:
        /*0018*/ 	.byte	0x04, 0x11
        /*001a*/ 	.short	(.L_23 - .L_22)
	.align		4
.L_22:
        /*001c*/ 	.word	index@($__internal_1_$__cuda_sm10x_tcgen05_guardrail_trap_phase_invalid_during_alloc)
        /*0020*/ 	.word	0x00000000


	//----- nvinfo : EIATTR_FRAME_SIZE
	.align		4
.L_23:
        /*0024*/ 	.byte	0x04, 0x11
        /*0026*/ 	.short	(.L_25 - .L_24)
	.align		4
.L_24:
        /*0028*/ 	.word	index@($__internal_0_$__cuda_sm10x_tcgen05_guardrail_trap_col_being_dealloced_not_returned_by_alloc)
        /*002c*/ 	.word	0x00000000


	//----- nvinfo : EIATTR_FRAME_SIZE
	.align		4
.L_25:
        /*0030*/ 	.byte	0x04, 0x11
        /*0032*/ 	.short	(.L_27 - .L_26)
	.align		4
.L_26:
        /*0034*/ 	.word	index@(_ZN7cutlass13device_kernelINS_4gemm6kernel13GemmUniversalIN4cute5tupleIJiiiiEEENS1_10collective13CollectiveMmaINS1_35MainloopSm100TmaUmmaWarpSpecializedILi3ELi2ELi4ENS5_IJNS4_1CILi2EEESB_NSA_ILi1EEEEEEEENS5_IJNSA_ILi64EEENSA_ILi128EEESF_EEENS_10tfloat32_tENS5_IJlSC_lEEESI_SJ_NS4_8TiledMMAINS4_8MMA_AtomIJNS4_17SM100_MMA_TF32_SSISI_SI_fLi64ELi128ELNS4_4UMMA5MajorE0ELSO_0ELNSN_7ScaleInE0ELSP_0EEEEEENS4_6LayoutINS5_IJSC_SC_SC_EEENS5_IJNSA_ILi0EEESU_SU_EEEEENS5_IJNS4_10UnderscoreESX_SX_EEEEENS4_23SM90_TMA_LOAD_MULTICASTENS4_14ComposedLayoutINS4_7SwizzleILi3ELi4ELi3EEENS4_18smem_ptr_flag_bitsILi32EEENSS_INS5_IJNSA_ILi8EEENSA_ILi32EEEEEENS5_IJS17_SC_EEEEEEEvNS4_8identityES10_S1B_vS1C_EENS_8epilogue10collective18CollectiveEpilogueINS1E_23Sm100TmaWarpSpecializedILi4ELi2ELi16ELb1ELb0EEEJSH_NS5_IJNSS_ISF_SC_EENSS_IS17_SC_EEEEESI_SJ_SI_SJ_NS1E_6fusion15FusionCallbacksIS1I_NS1M_17LinearCombinationISI_fSI_fLNS_15FloatRoundStyleE2EEESH_S1L_JEEENS4_5SM1004TMEM4LOAD26SM100_TMEM_LOAD_16dp128b8xENS4_13SM90_TMA_LOADES1B_NS4_17SM75_U32x4_LDSM_NENS4_14SM90_TMA_STOREES1B_NS4_17SM90_U32x4_STSM_NENS4_39AutoVectorizingCopyWithAssumedAlignmentILi128EEEEEEvvEEEEvNT_6ParamsE)
        /*0038*/ 	.word	0x00000000


	//----- nvinfo : EIATTR_MIN_STACK_SIZE
	.align		4
.L_27:
        /*003c*/ 	.byte	0x04, 0x12
        /*003e*/ 	.short	(.L_29 - .L_28)
	.align		4
.L_28:
        /*0040*/ 	.word	index@(_ZN7cutlass13device_kernelINS_4gemm6kernel13GemmUniversalIN4cute5tupleIJiiiiEEENS1_10collective13CollectiveMmaINS1_35MainloopSm100TmaUmmaWarpSpecializedILi3ELi2ELi4ENS5_IJNS4_1CILi2EEESB_NSA_ILi1EEEEEEEENS5_IJNSA_ILi64EEENSA_ILi128EEESF_EEENS_10tfloat32_tENS5_IJlSC_lEEESI_SJ_NS4_8TiledMMAINS4_8MMA_AtomIJNS4_17SM100_MMA_TF32_SSISI_SI_fLi64ELi128ELNS4_4UMMA5MajorE0ELSO_0ELNSN_7ScaleInE0ELSP_0EEEEEENS4_6LayoutINS5_IJSC_SC_SC_EEENS5_IJNSA_ILi0EEESU_SU_EEEEENS5_IJNS4_10UnderscoreESX_SX_EEEEENS4_23SM90_TMA_LOAD_MULTICASTENS4_14ComposedLayoutINS4_7SwizzleILi3ELi4ELi3EEENS4_18smem_ptr_flag_bitsILi32EEENSS_INS5_IJNSA_ILi8EEENSA_ILi32EEEEEENS5_IJS17_SC_EEEEEEEvNS4_8identityES10_S1B_vS1C_EENS_8epilogue10collective18CollectiveEpilogueINS1E_23Sm100TmaWarpSpecializedILi4ELi2ELi16ELb1ELb0EEEJSH_NS5_IJNSS_ISF_SC_EENSS_IS17_SC_EEEEESI_SJ_SI_SJ_NS1E_6fusion15FusionCallbacksIS1I_NS1M_17LinearCombinationISI_fSI_fLNS_15FloatRoundStyleE2EEESH_S1L_JEEENS4_5SM1004TMEM4LOAD26SM100_TMEM_LOAD_16dp128b8xENS4_13SM90_TMA_LOADES1B_NS4_17SM75_U32x4_LDSM_NENS4_14SM90_TMA_STOREES1B_NS4_17SM90_U32x4_STSM_NENS4_39AutoVectorizingCopyWithAssumedAlignmentILi128EEEEEEvvEEEEvNT_6ParamsE)
        /*0044*/ 	.word	0x00000000
.L_29:


//--------------------- .nv.compat                --------------------------
	.section	.nv.compat,"",@"SHT_CUDA_COMPAT_INFO"
	.align	4
        /*0000*/ 	.byte	0x02, 0x09, 0x01, 0x00, 0x02, 0x02, 0x02, 0x00, 0x02, 0x05, 0x05, 0x00, 0x03, 0x07, 0x01, 0x01
        /*0010*/ 	.byte	0x02, 0x03, 0x01, 0x00, 0x02, 0x06, 0x01, 0x00, 0x04, 0x0b, 0x08, 0x00, 0x09, 0x00, 0x00, 0x00
        /*0020*/ 	.byte	0x00, 0x00, 0x00, 0x00


//--------------------- .nv.info._ZN7cutlass13device_kernelINS_4gemm6kernel13GemmUniversalIN4cute5tupleIJiiiiEEENS1_10collective13CollectiveMmaINS1_35MainloopSm100TmaUmmaWarpSpecializedILi3ELi2ELi4ENS5_IJNS4_1CILi2EEESB_NSA_ILi1EEEEEEEENS5_IJNSA_ILi64EEENSA_ILi128EEESF_EEENS_10tfloat32_tENS5_IJlSC_lEEESI_SJ_NS4_8TiledMMAINS4_8MMA_AtomIJNS4_17SM100_MMA_TF32_SSISI_SI_fLi64ELi128ELNS4_4UMMA5MajorE0ELSO_0ELNSN_7ScaleInE0ELSP_0EEEEEENS4_6LayoutINS5_IJSC_SC_SC_EEENS5_IJNSA_ILi0EEESU_SU_EEEEENS5_IJNS4_10UnderscoreESX_SX_EEEEENS4_23SM90_TMA_LOAD_MULTICASTENS4_14ComposedLayoutINS4_7SwizzleILi3ELi4ELi3EEENS4_18smem_ptr_flag_bitsILi32EEENSS_INS5_IJNSA_ILi8EEENSA_ILi32EEEEEENS5_IJS17_SC_EEEEEEEvNS4_8identityES10_S1B_vS1C_EENS_8epilogue10collective18CollectiveEpilogueINS1E_23Sm100TmaWarpSpecializedILi4ELi2ELi16ELb1ELb0EEEJSH_NS5_IJNSS_ISF_SC_EENSS_IS17_SC_EEEEESI_SJ_SI_SJ_NS1E_6fusion15FusionCallbacksIS1I_NS1M_17LinearCombinationISI_fSI_fLNS_15FloatRoundStyleE2EEESH_S1L_JEEENS4_5SM1004TMEM4LOAD26SM100_TMEM_LOAD_16dp128b8xENS4_13SM90_TMA_LOADES1B_NS4_17SM75_U32x4_LDSM_NENS4_14SM90_TMA_STOREES1B_NS4_17SM90_U32x4_STSM_NENS4_39AutoVectorizingCopyWithAssumedAlignmentILi128EEEEEEvvEEEEvNT_6ParamsE --------------------------
	.section	.nv.info._ZN7cutlass13device_kernelINS_4gemm6kernel13GemmUniversalIN4cute5tupleIJiiiiEEENS1_10collective13CollectiveMmaINS1_35MainloopSm100TmaUmmaWarpSpecializedILi3ELi2ELi4ENS5_IJNS4_1CILi2EEESB_NSA_ILi1EEEEEEEENS5_IJNSA_ILi64EEENSA_ILi128EEESF_EEENS_10tfloat32_tENS5_IJlSC_lEEESI_SJ_NS4_8TiledMMAINS4_8MMA_AtomIJNS4_17SM100_MMA_TF32_SSISI_SI_fLi64ELi128ELNS4_4UMMA5MajorE0ELSO_0ELNSN_7ScaleInE0ELSP_0EEEEEENS4_6LayoutINS5_IJSC_SC_SC_EEENS5_IJNSA_ILi0EEESU_SU_EEEEENS5_IJNS4_10UnderscoreESX_SX_EEEEENS4_23SM90_TMA_LOAD_MULTICASTENS4_14ComposedLayoutINS4_7SwizzleILi3ELi4ELi3EEENS4_18smem_ptr_flag_bitsILi32EEENSS_INS5_IJNSA_ILi8EEENSA_ILi32EEEEEENS5_IJS17_SC_EEEEEEEvNS4_8identityES10_S1B_vS1C_EENS_8epilogue10collective18CollectiveEpilogueINS1E_23Sm100TmaWarpSpecializedILi4ELi2ELi16ELb1ELb0EEEJSH_NS5_IJNSS_ISF_SC_EENSS_IS17_SC_EEEEESI_SJ_SI_SJ_NS1E_6fusion15FusionCallbacksIS1I_NS1M_17LinearCombinationISI_fSI_fLNS_15FloatRoundStyleE2EEESH_S1L_JEEENS4_5SM1004TMEM4LOAD26SM100_TMEM_LOAD_16dp128b8xENS4_13SM90_TMA_LOADES1B_NS4_17SM75_U32x4_LDSM_NENS4_14SM90_TMA_STOREES1B_NS4_17SM90_U32x4_STSM_NENS4_39AutoVectorizingCopyWithAssumedAlignmentILi128EEEEEEvvEEEEvNT_6ParamsE,"",@"SHT_CUDA_INFO"
	.sectionflags	@""
	.align	4


	//----- nvinfo : EIATTR_CUDA_API_VERSION
	.align		4
        /*0000*/ 	.byte	0x04, 0x37
        /*0002*/ 	.short	(.L_31 - .L_30)
.L_30:
        /*0004*/ 	.word	0x00000082


	//----- nvinfo : EIATTR_KPARAM_INFO
	.align		4
.L_31:
        /*0008*/ 	.byte	0x04, 0x17
        /*000a*/ 	.short	(.L_33 - .L_32)
.L_32:
        /*000c*/ 	.word	0x00000000
        /*0010*/ 	.short	0x0000
        /*0012*/ 	.short	0x0000
        /*0014*/ 	.byte	0x00, 0xf0, 0x01, 0x20


	//----- nvinfo : EIATTR_AT_ENTRY_FRAGMENTS
	.align		4
.L_33:
        /*0018*/ 	.byte	0x04, 0x4f
        /*001a*/ 	.short	(.L_35 - .L_34)


	//   ....[0]....
.L_34:
        /*001c*/ 	.word	0x00000006


	//----- nvinfo : EIATTR_RESERVED_SMEM_USED
	.align		4
.L_35:
        /*0020*/ 	.byte	0x01, 0x41
	.zero		2


	//----- nvinfo : EIATTR_SPARSE_MMA_MASK
	.align		4
        /*0024*/ 	.byte	0x03, 0x50
        /*0026*/ 	.short	0x0000


	//----- nvinfo : EIATTR_TCGEN05_1CTA_USED
	.align		4
        /*0028*/ 	.byte	0x01, 0x51
	.zero		2


	//----- nvinfo : EIATTR_MAXREG_COUNT
	.align		4
        /*002c*/ 	.byte	0x03, 0x1b
        /*002e*/ 	.short	0x00ff


	//----- nvinfo : EIATTR_NUM_BARRIERS
	.align		4
        /*0030*/ 	.byte	0x02, 0x4c
        /*0032*/ 	.byte	0x07
	.zero		1


	//----- nvinfo : EIATTR_EXTERNS
	.align		4
        /*0034*/ 	.byte	0x04, 0x0f
        /*0036*/ 	.short	(.L_37 - .L_36)


	//   ....[0]....
	.align		4
.L_36:
        /*0038*/ 	.word	index@(__assertfail)


	//----- nvinfo : EIATTR_MERCURY_ISA_VERSION
	.align		4
.L_37:
        /*003c*/ 	.byte	0x03, 0x5f
        /*003e*/ 	.short	0x0101


	//----- nvinfo : EIATTR_INT_WARP_WIDE_INSTR_OFFSETS
	.align		4
        /*0040*/ 	.byte	0x04, 0x31
        /*0042*/ 	.short	(.L_39 - .L_38)


	//   ....[0]....
.L_38:
        /*0044*/ 	.word	0x00004190


	//   ....[1]....
        /*0048*/ 	.word	0x000041c0


	//   ....[2]....
        /*004c*/ 	.word	0x000041e0


	//   ....[3]....
        /*0050*/ 	.word	0x00004d20


	//   ....[4]....
        /*0054*/ 	.word	0x00004d90


	//   ....[5]....
        /*0058*/ 	.word	0x00004e70


	//   ....[6]....
        /*005c*/ 	.word	0x00004ef0


	//   ....[7]....
        /*0060*/ 	.word	0x00004ff0


	//   ....[8]....
        /*0064*/ 	.word	0x00005070


	//   ....[9]....
        /*0068*/ 	.word	0x00005160


	//   ....[10]....
        /*006c*/ 	.word	0x00005210


	//----- nvinfo : EIATTR_COOP_GROUP_MASK_REGIDS
	.align		4
.L_39:
        /*0070*/ 	.byte	0x04, 0x29
        /*0072*/ 	.short	(.L_41 - .L_40)


	//   ....[0]....
.L_40:
        /*0074*/ 	.word	0xffffffff


	//   ....[1]....
        /*0078*/ 	.word	0xffffffff


	//   ....[2]....
        /*007c*/ 	.word	0xffffffff


	//   ....[3]....
        /*0080*/ 	.word	0xffffffff


	//   ....[4]....
        /*0084*/ 	.word	0xffffffff


	//   ....[5]....
        /*0088*/ 	.word	0xffffffff


	//   ....[6]....
        /*008c*/ 	.word	0xffffffff


	//   ....[7]....
        /*0090*/ 	.word	0xffffffff


	//   ....[8]....
        /*0094*/ 	.word	0xffffffff


	//   ....[9]....
        /*0098*/ 	.word	0xffffffff


	//   ....[10]....
        /*009c*/ 	.word	0xffffffff


	//   ....[11]....
        /*00a0*/ 	.word	0xffffffff


	//   ....[12]....
        /*00a4*/ 	.word	0xffffffff


	//   ....[13]....
        /*00a8*/ 	.word	0xffffffff


	//----- nvinfo : EIATTR_COOP_GROUP_INSTR_OFFSETS
	.align		4
.L_41:
        /*00ac*/ 	.byte	0x04, 0x28
        /*00ae*/ 	.short	(.L_43 - .L_42)


	//   ....[0]....
.L_42:
        /*00b0*/ 	.word	0x00000080


	//   ....[1]....
        /*00b4*/ 	.word	0x000004f0


	//   ....[2]....
        /*00b8*/ 	.word	0x00000680


	//   ....[3]....
        /*00bc*/ 	.word	0x00000820


	//   ....[4]....
        /*00c0*/ 	.word	0x00000920


	//   ....[5]....
        /*00c4*/ 	.word	0x00000a90


	//   ....[6]....
        /*00c8*/ 	.word	0x00000c30


	//   ....[7]....
        /*00cc*/ 	.word	0x00000de0


	//   ....[8]....
        /*00d0*/ 	.word	0x000023a0


	//   ....[9]....
        /*00d4*/ 	.word	0x000031c0


	//   ....[10]....
        /*00d8*/ 	.word	0x000033d0


	//   ....[11]....
        /*00dc*/ 	.word	0x00003400


	//   ....[12]....
        /*00e0*/ 	.word	0x00004070


	//   ....[13]....
        /*00e4*/ 	.word	0x000042a0


	//----- nvinfo : EIATTR_VRC_CTA_INIT_COUNT
	.align		4
.L_43:
        /*00e8*/ 	.byte	0x02, 0x4a
        /*00ea*/ 	.byte	0x80
	.zero		1


	//----- nvinfo : EIATTR_SYSCALL_OFFSETS
	.align		4
        /*00ec*/ 	.byte	0x04, 0x46
        /*00ee*/ 	.short	(.L_45 - .L_44)


	//   ....[0]....
.L_44:
        /*00f0*/ 	.word	0x00005eb0


	//   ....[1]....
        /*00f4*/ 	.word	0x00005fa0


	//   ....[2]....
        /*00f8*/ 	.word	0x00006840


	//   ....[3]....
        /*00fc*/ 	.word	0x00007200


	//   ....[4]....
        /*0100*/ 	.word	0x00007b70


	//   ....[5]....
        /*0104*/ 	.word	0x000084e0


	//----- nvinfo : EIATTR_MBARRIER_INSTR_OFFSETS
	.align		4
.L_45:
        /*0108*/ 	.byte	0x04, 0x39
        /*010a*/ 	.short	(.L_47 - .L_46)


	//   ....[0]....
.L_46:
        /*010c*/ 	.word	0x00000610
        /*0110*/ 	.word	0x000000ff
        /*0114*/ 	.word	0x00000000
        /*0118*/ 	.short	0x0100
        /*011a*/ 	.byte	0x04
	.zero		1


	//   ....[1]....
        /*011c*/ 	.word	0x00000620
        /*0120*/ 	.word	0x000000ff
        /*0124*/ 	.word	0x00000018
        /*0128*/ 	.short	0x0100
        /*012a*/ 	.byte	0x04
	.zero		1


	//   ....[2]....
        /*012c*/ 	.word	0x00000630
        /*0130*/ 	.word	0x000000ff
        /*0134*/ 	.word	0x00000008
        /*0138*/ 	.short	0x0100
        /*013a*/ 	.byte	0x04
	.zero		1


	//   ....[3]....
        /*013c*/ 	.word	0x00000640
        /*0140*/ 	.word	0x000000ff
        /*0144*/ 	.word	0x00000020
        /*0148*/ 	.short	0x0100
        /*014a*/ 	.byte	0x04
	.zero		1


	//   ....[4]....
        /*014c*/ 	.word	0x00000650
        /*0150*/ 	.word	0x000000ff
        /*0154*/ 	.word	0x00000010
        /*0158*/ 	.short	0x0100
        /*015a*/ 	.byte	0x04
	.zero		1


	//   ....[5]....
        /*015c*/ 	.word	0x00000660
        /*0160*/ 	.word	0x000000ff
        /*0164*/ 	.word	0x00000028
        /*0168*/ 	.short	0x0100
        /*016a*/ 	.byte	0x04
	.zero		1


	//   ....[6]....
        /*016c*/ 	.word	0x00000790
        /*0170*/ 	.word	0x000000ff
        /*0174*/ 	.word	0x00000030
        /*0178*/ 	.short	0x0100
        /*017a*/ 	.byte	0x04
	.zero		1


	//   ....[7]....
        /*017c*/ 	.word	0x000007a0
        /*0180*/ 	.word	0x000000ff
        /*0184*/ 	.word	0x00000050
        /*0188*/ 	.short	0x0100
        /*018a*/ 	.byte	0x04
	.zero		1


	//   ....[8]....
        /*018c*/ 	.word	0x000007b0
        /*0190*/ 	.word	0x000000ff
        /*0194*/ 	.word	0x00000038
        /*0198*/ 	.short	0x0100
        /*019a*/ 	.byte	0x04
	.zero		1


	//   ....[9]....
        /*019c*/ 	.word	0x000007c0
        /*01a0*/ 	.word	0x000000ff
        /*01a4*/ 	.word	0x00000058
        /*01a8*/ 	.short	0x0100
        /*01aa*/ 	.byte	0x04
	.zero		1


	//   ....[10]....
        /*01ac*/ 	.word	0x000007d0
        /*01b0*/ 	.word	0x000000ff
        /*01b4*/ 	.word	0x00000040
        /*01b8*/ 	.short	0x0100
        /*01ba*/ 	.byte	0x04
	.zero		1


	//   ....[11]....
        /*01bc*/ 	.word	0x000007e0
        /*01c0*/ 	.word	0x000000ff
        /*01c4*/ 	.word	0x00000060
        /*01c8*/ 	.short	0x0100
        /*01ca*/ 	.byte	0x04
	.zero		1


	//   ....[12]....
        /*01cc*/ 	.word	0x000007f0
        /*01d0*/ 	.word	0x000000ff
        /*01d4*/ 	.word	0x00000048
        /*01d8*/ 	.short	0x0100
        /*01da*/ 	.byte	0x04
	.zero		1


	//   ....[13]....
        /*01dc*/ 	.word	0x00000800
        /*01e0*/ 	.word	0x000000ff
        /*01e4*/ 	.word	0x00000068
        /*01e8*/ 	.short	0x0100
        /*01ea*/ 	.byte	0x04
	.zero		1


	//   ....[14]....
        /*01ec*/ 	.word	0x000008f0
        /*01f0*/ 	.word	0x000000ff
        /*01f4*/ 	.word	0x00000070
        /*01f8*/ 	.short	0x0100
        /*01fa*/ 	.byte	0x06
	.zero		1


	//   ....[15]....
        /*01fc*/ 	.word	0x00000900
        /*0200*/ 	.word	0x000000ff
        /*0204*/ 	.word	0x00000078
        /*0208*/ 	.short	0x0100
        /*020a*/ 	.byte	0x06
	.zero		1


	//   ....[16]....
        /*020c*/ 	.word	0x00000a40
        /*0210*/ 	.word	0x000000ff
        /*0214*/ 	.word	0x00000080
        /*0218*/ 	.short	0x0100
        /*021a*/ 	.byte	0x06
	.zero		1


	//   ....[17]....
        /*021c*/ 	.word	0x00000a50
        /*0220*/ 	.word	0x000000ff
        /*0224*/ 	.word	0x00000090
        /*0228*/ 	.short	0x0100
        /*022a*/ 	.byte	0x06
	.zero		1


	//   ....[18]....
        /*022c*/ 	.word	0x00000a60
        /*0230*/ 	.word	0x000000ff
        /*0234*/ 	.word	0x00000088
        /*0238*/ 	.short	0x0100
        /*023a*/ 	.byte	0x06
	.zero		1


	//   ....[19]....
        /*023c*/ 	.word	0x00000a70
        /*0240*/ 	.word	0x000000ff
        /*0244*/ 	.word	0x00000098
        /*0248*/ 	.short	0x0100
        /*024a*/ 	.byte	0x06
	.zero		1


	//   ....[20]....
        /*024c*/ 	.word	0x00000ba0
        /*0250*/ 	.word	0x000000ff
        /*0254*/ 	.word	0x000000a0
        /*0258*/ 	.short	0x0100
        /*025a*/ 	.byte	0x04
	.zero		1


	//   ....[21]....
        /*025c*/ 	.word	0x00000bb0
        /*0260*/ 	.word	0x000000ff
        /*0264*/ 	.word	0x000000c0
        /*0268*/ 	.short	0x0100
        /*026a*/ 	.byte	0x04
	.zero		1


	//   ....[22]....
        /*026c*/ 	.word	0x00000bc0
        /*0270*/ 	.word	0x000000ff
        /*0274*/ 	.word	0x000000a8
        /*0278*/ 	.short	0x0100
        /*027a*/ 	.byte	0x04
	.zero		1


	//   ....[23]....
        /*027c*/ 	.word	0x00000bd0
        /*0280*/ 	.word	0x000000ff
        /*0284*/ 	.word	0x000000c8
        /*0288*/ 	.short	0x0100
        /*028a*/ 	.byte	0x04
	.zero		1


	//   ....[24]....
        /*028c*/ 	.word	0x00000be0
        /*0290*/ 	.word	0x000000ff
        /*0294*/ 	.word	0x000000b0
        /*0298*/ 	.short	0x0100
        /*029a*/ 	.byte	0x04
	.zero		1


	//   ....[25]....
        /*029c*/ 	.word	0x00000bf0
        /*02a0*/ 	.word	0x000000ff
        /*02a4*/ 	.word	0x000000d0
        /*02a8*/ 	.short	0x0100
        /*02aa*/ 	.byte	0x04
	.zero		1


	//   ....[26]....
        /*02ac*/ 	.word	0x00000c00
        /*02b0*/ 	.word	0x000000ff
        /*02b4*/ 	.word	0x000000b8
        /*02b8*/ 	.short	0x0100
        /*02ba*/ 	.byte	0x04
	.zero		1


	//   ....[27]....
        /*02bc*/ 	.word	0x00000c10
        /*02c0*/ 	.word	0x000000ff
        /*02c4*/ 	.word	0x000000d8
        /*02c8*/ 	.short	0x0100
        /*02ca*/ 	.byte	0x04
	.zero		1


	//   ....[28]....
        /*02cc*/ 	.word	0x00000d00
        /*02d0*/ 	.word	0x000000ff
        /*02d4*/ 	.word	0x000000e0
        /*02d8*/ 	.short	0x0100
        /*02da*/ 	.byte	0x04
	.zero		1


	//   ....[29]....
        /*02dc*/ 	.word	0x00000d10
        /*02e0*/ 	.word	0x000000ff
        /*02e4*/ 	.word	0x000000f0
        /*02e8*/ 	.short	0x0100
        /*02ea*/ 	.byte	0x04
	.zero		1


	//   ....[30]....
        /*02ec*/ 	.word	0x00000d20
        /*02f0*/ 	.word	0x000000ff
        /*02f4*/ 	.word	0x000000e8
        /*02f8*/ 	.short	0x0100
        /*02fa*/ 	.byte	0x04
	.zero		1


	//   ....[31]....
        /*02fc*/ 	.word	0x00000d30
        /*0300*/ 	.word	0x000000ff
        /*0304*/ 	.word	0x000000f8
        /*0308*/ 	.short	0x0100
        /*030a*/ 	.byte	0x04
	.zero		1


	//   ....[32]....
        /*030c*/ 	.word	0x000019b0
        /*0310*/ 	.word	0x00000000
        /*0314*/ 	.word	0x000000f0
        /*0318*/ 	.short	0x010a
        /*031a*/ 	.byte	0xff
	.zero		1


	//   ....[33]....
        /*031c*/ 	.word	0x000019e0
        /*0320*/ 	.word	0x00000000
        /*0324*/ 	.word	0x000000e0
        /*0328*/ 	.short	0x0101
        /*032a*/ 	.byte	0xff
	.zero		1


	//   ....[34]....
        /*032c*/ 	.word	0x00001ac0
        /*0330*/ 	.word	0x000000ff
        /*0334*/ 	.word	0x00000018
        /*0338*/ 	.short	0x010a
        /*033a*/ 	.byte	0x04
	.zero		1


	//   ....[35]....
        /*033c*/ 	.word	0x00001b40
        /*0340*/ 	.word	0x000000ff
        /*0344*/ 	.word	0x00000018
        /*0348*/ 	.short	0x010a
        /*034a*/ 	.byte	0x21
	.zero		1


	//   ....[36]....
        /*034c*/ 	.word	0x00001c80
        /*0350*/ 	.word	0x000000ff
        /*0354*/ 	.word	0x00000018
        /*0358*/ 	.short	0x010a
        /*035a*/ 	.byte	0x04
	.zero		1


	//   ....[37]....
        /*035c*/ 	.word	0x00001f30
        /*0360*/ 	.word	0x000000ff
        /*0364*/ 	.word	0x00000078
        /*0368*/ 	.short	0x0101
        /*036a*/ 	.byte	0x15
	.zero		1


	//   ....[38]....
        /*036c*/ 	.word	0x00001f50
        /*0370*/ 	.word	0x000000ff
        /*0374*/ 	.word	0x00000018
        /*0378*/ 	.short	0x010a
        /*037a*/ 	.byte	0x04
	.zero		1


	//   ....[39]....
        /*037c*/ 	.word	0x00001fd0
        /*0380*/ 	.word	0x000000ff
        /*0384*/ 	.word	0x00000018
        /*0388*/ 	.short	0x010a
        /*038a*/ 	.byte	0x21
	.zero		1


	//   ....[40]....
        /*038c*/ 	.word	0x00002110
        /*0390*/ 	.word	0x000000ff
        /*0394*/ 	.word	0x00000018
        /*0398*/ 	.short	0x010a
        /*039a*/ 	.byte	0x04
	.zero		1


	//   ....[41]....
        /*039c*/ 	.word	0x000023d0
        /*03a0*/ 	.word	0x00000003
        /*03a4*/ 	.word	0x00000080
        /*03a8*/ 	.short	0x010a
        /*03aa*/ 	.byte	0xff
	.zero		1


	//   ....[42]....
        /*03ac*/ 	.word	0x00002520
        /*03b0*/ 	.word	0x00000000
        /*03b4*/ 	.word	0x00000000
        /*03b8*/ 	.short	0x0101
        /*03ba*/ 	.byte	0xff
	.zero		1


	//   ....[43]....
        /*03bc*/ 	.word	0x00002ad0
        /*03c0*/ 	.word	0x000000ff
        /*03c4*/ 	.word	0x00000000
        /*03c8*/ 	.short	0x010a
        /*03ca*/ 	.byte	0x04
	.zero		1


	//   ....[44]....
        /*03cc*/ 	.word	0x00002b60
        /*03d0*/ 	.word	0x000000ff
        /*03d4*/ 	.word	0x00000000
        /*03d8*/ 	.short	0x010a
        /*03da*/ 	.byte	0x05
	.zero		1


	//   ....[45]....
        /*03dc*/ 	.word	0x00002c00
        /*03e0*/ 	.word	0x00000000
        /*03e4*/ 	.word	0x00000000
        /*03e8*/ 	.short	0x010a
        /*03ea*/ 	.byte	0xff
	.zero		1


	//   ....[46]....
        /*03ec*/ 	.word	0x00002d20
        /*03f0*/ 	.word	0x00000002
        /*03f4*/ 	.word	0x000000e0
        /*03f8*/ 	.short	0x010a
        /*03fa*/ 	.byte	0xff
	.zero		1


	//   ....[47]....
        /*03fc*/ 	.word	0x00002d90
        /*0400*/ 	.word	0x00000002
        /*0404*/ 	.word	0x00000000
        /*0408*/ 	.short	0x0101
        /*040a*/ 	.byte	0xff
	.zero		1


	//   ....[48]....
        /*040c*/ 	.word	0x00002db0
        /*0410*/ 	.word	0x000000ff
        /*0414*/ 	.word	0x00000090
        /*0418*/ 	.short	0x010a
        /*041a*/ 	.byte	0x04
	.zero		1


	//   ....[49]....
        /*041c*/ 	.word	0x00002ed0
        /*0420*/ 	.word	0x00000002
        /*0424*/ 	.word	0x00000080
        /*0428*/ 	.short	0x010a
        /*042a*/ 	.byte	0xff
	.zero		1


	//   ....[50]....
        /*042c*/ 	.word	0x00002fd0
        /*0430*/ 	.word	0x00000002
        /*0434*/ 	.word	0x00000000
        /*0438*/ 	.short	0x0101
        /*043a*/ 	.byte	0xff
	.zero		1


	//   ....[51]....
        /*043c*/ 	.word	0x00003060
        /*0440*/ 	.word	0x000000ff
        /*0444*/ 	.word	0x00000090
        /*0448*/ 	.short	0x0106
        /*044a*/ 	.byte	0x04
	.zero		1


	//   ....[52]....
        /*044c*/ 	.word	0x00003080
        /*0450*/ 	.word	0x000000ff
        /*0454*/ 	.word	0x00000090
        /*0458*/ 	.short	0x010a
        /*045a*/ 	.byte	0x04
	.zero		1


	//   ....[53]....
        /*045c*/ 	.word	0x00003110
        /*0460*/ 	.word	0x000000ff
        /*0464*/ 	.word	0x00000090
        /*0468*/ 	.short	0x0106
        /*046a*/ 	.byte	0x07
	.zero		1


	//   ....[54]....
        /*046c*/ 	.word	0x00003150
        /*0470*/ 	.word	0x00000000
        /*0474*/ 	.word	0x00000090
        /*0478*/ 	.short	0x010a
        /*047a*/ 	.byte	0xff
	.zero		1


	//   ....[55]....
        /*047c*/ 	.word	0x00003720
        /*0480*/ 	.word	0x00000000
        /*0484*/ 	.word	0x00000080
        /*0488*/ 	.short	0x010a
        /*048a*/ 	.byte	0xff
	.zero		1


	//   ....[56]....
        /*048c*/ 	.word	0x00003820
        /*0490*/ 	.word	0x00000003
        /*0494*/ 	.word	0x00000000
        /*0498*/ 	.short	0x0101
        /*049a*/ 	.byte	0xff
	.zero		1


	//   ....[57]....
        /*049c*/ 	.word	0x00003830
        /*04a0*/ 	.word	0x000000ff
        /*04a4*/ 	.word	0x00000000
        /*04a8*/ 	.short	0x010a
        /*04aa*/ 	.byte	0x04
	.zero		1


	//   ....[58]....
        /*04ac*/ 	.word	0x000038b0
        /*04b0*/ 	.word	0x000000ff
        /*04b4*/ 	.word	0x000000c0
        /*04b8*/ 	.short	0x010a
        /*04ba*/ 	.byte	0x2e
	.zero		1


	//   ....[59]....
        /*04bc*/ 	.word	0x00003990
        /*04c0*/ 	.word	0x000000ff
        /*04c4*/ 	.word	0x00000000
        /*04c8*/ 	.short	0x010a
        /*04ca*/ 	.byte	0x07
	.zero		1


	//   ....[60]....
        /*04cc*/ 	.word	0x00003ad0
        /*04d0*/ 	.word	0x000000ff
        /*04d4*/ 	.word	0x00000000
        /*04d8*/ 	.short	0x010a
        /*04da*/ 	.byte	0x04
	.zero		1


	//   ....[61]....
        /*04dc*/ 	.word	0x00003ea0
        /*04e0*/ 	.word	0x000000ff
        /*04e4*/ 	.word	0x00000000
        /*04e8*/ 	.short	0x010a
        /*04ea*/ 	.byte	0x04
	.zero		1


	//   ....[62]....
        /*04ec*/ 	.word	0x00003f30
        /*04f0*/ 	.word	0x000000ff
        /*04f4*/ 	.word	0x00000000
        /*04f8*/ 	.short	0x010a
        /*04fa*/ 	.byte	0x05
	.zero		1


	//   ....[63]....
        /*04fc*/ 	.word	0x00003fc0
        /*0500*/ 	.word	0x000000ff
        /*0504*/ 	.word	0x00000000
        /*0508*/ 	.short	0x010a
        /*050a*/ 	.byte	0x05
	.zero		1


	//   ....[64]....
        /*050c*/ 	.word	0x00004050
        /*0510*/ 	.word	0x000000ff
        /*0514*/ 	.word	0x00000000
        /*0518*/ 	.short	0x010a
        /*051a*/ 	.byte	0x04
	.zero		1


	//   ....[65]....
        /*051c*/ 	.word	0x00004520
        /*0520*/ 	.word	0x0000000c
        /*0524*/ 	.word	0x00000080
        /*0528*/ 	.short	0x010a
        /*052a*/ 	.byte	0xff
	.zero		1


	//   ....[66]....
        /*052c*/ 	.word	0x00004690
        /*0530*/ 	.word	0x00000000
        /*0534*/ 	.word	0x00000000
        /*0538*/ 	.short	0x0101
        /*053a*/ 	.byte	0xff
	.zero		1


	//   ....[67]....
        /*053c*/ 	.word	0x00004b20
        /*0540*/ 	.word	0x000000ff
        /*0544*/ 	.word	0x00000078
        /*0548*/ 	.short	0x010a
        /*054a*/ 	.byte	0x15
	.zero		1


	//   ....[68]....
        /*054c*/ 	.word	0x00004ca0
        /*0550*/ 	.word	0x000000ff
        /*0554*/ 	.word	0x00000050
        /*0558*/ 	.short	0x010a
        /*055a*/ 	.byte	0x15
	.zero		1


	//   ....[69]....
        /*055c*/ 	.word	0x00004e20
        /*0560*/ 	.word	0x000000ff
        /*0564*/ 	.word	0x00000030
        /*0568*/ 	.short	0x010b
        /*056a*/ 	.byte	0x15
	.zero		1


	//   ....[70]....
        /*056c*/ 	.word	0x00004e30
        /*0570*/ 	.word	0x000000ff
        /*0574*/ 	.word	0x00000000
        /*0578*/ 	.short	0x0101
        /*057a*/ 	.byte	0x06
	.zero		1


	//   ....[71]....
        /*057c*/ 	.word	0x00004e40
        /*0580*/ 	.word	0x000000ff
        /*0584*/ 	.word	0x00000058
        /*0588*/ 	.short	0x010a
        /*058a*/ 	.byte	0x15
	.zero		1


	//   ....[72]....
        /*058c*/ 	.word	0x00004fa0
        /*0590*/ 	.word	0x000000ff
        /*0594*/ 	.word	0x00000038
        /*0598*/ 	.short	0x010b
        /*059a*/ 	.byte	0x15
	.zero		1


	//   ....[73]....
        /*059c*/ 	.word	0x00004fb0
        /*05a0*/ 	.word	0x000000ff
        /*05a4*/ 	.word	0x00000000
        /*05a8*/ 	.short	0x0101
        /*05aa*/ 	.byte	0x06
	.zero		1


	//   ....[74]....
        /*05ac*/ 	.word	0x00004fc0
        /*05b0*/ 	.word	0x000000ff
        /*05b4*/ 	.word	0x00000060
        /*05b8*/ 	.short	0x010a
        /*05ba*/ 	.byte	0x15
	.zero		1


	//   ....[75]....
        /*05bc*/ 	.word	0x00005110
        /*05c0*/ 	.word	0x000000ff
        /*05c4*/ 	.word	0x00000040
        /*05c8*/ 	.short	0x010b
        /*05ca*/ 	.byte	0x15
	.zero		1


	//   ....[76]....
        /*05cc*/ 	.word	0x00005120
        /*05d0*/ 	.word	0x000000ff
        /*05d4*/ 	.word	0x00000000
        /*05d8*/ 	.short	0x0101
        /*05da*/ 	.byte	0x06
	.zero		1


	//   ....[77]....
        /*05dc*/ 	.word	0x00005130
        /*05e0*/ 	.word	0x000000ff
        /*05e4*/ 	.word	0x00000068
        /*05e8*/ 	.short	0x010a
        /*05ea*/ 	.byte	0x15
	.zero		1


	//   ....[78]....
        /*05ec*/ 	.word	0x00005320
        /*05f0*/ 	.word	0x000000ff
        /*05f4*/ 	.word	0x00000048
        /*05f8*/ 	.short	0x010b
        /*05fa*/ 	.byte	0x15
	.zero		1


	//   ....[79]....
        /*05fc*/ 	.word	0x00005330
        /*0600*/ 	.word	0x000000ff
        /*0604*/ 	.word	0x00000000
        /*0608*/ 	.short	0x0101
        /*060a*/ 	.byte	0x25
	.zero		1


	//   ....[80]....
        /*060c*/ 	.word	0x00005360
        /*0610*/ 	.word	0x000000ff
        /*0614*/ 	.word	0x00000050
        /*0618*/ 	.short	0x010a
        /*061a*/ 	.byte	0x15
	.zero		1


	//   ....[81]....
        /*061c*/ 	.word	0x00005380
        /*0620*/ 	.word	0x000000ff
        /*0624*/ 	.word	0x00000058
        /*0628*/ 	.short	0x010a
        /*062a*/ 	.byte	0x15
	.zero		1


	//   ....[82]....
        /*062c*/ 	.word	0x000053a0
        /*0630*/ 	.word	0x000000ff
        /*0634*/ 	.word	0x00000060
        /*0638*/ 	.short	0x010a
        /*063a*/ 	.byte	0x15
	.zero		1


	//   ....[83]....
        /*063c*/ 	.word	0x000053e0
        /*0640*/ 	.word	0x00000000
        /*0644*/ 	.word	0x00000068
        /*0648*/ 	.short	0x010a
        /*064a*/ 	.byte	0xff
	.zero		1


	//   ....[84]....
        /*064c*/ 	.word	0x00005740
        /*0650*/ 	.word	0x00000003
        /*0654*/ 	.word	0x00000080
        /*0658*/ 	.short	0x010a
        /*065a*/ 	.byte	0xff
	.zero		1


	//   ....[85]....
        /*065c*/ 	.word	0x000058c0
        /*0660*/ 	.word	0x00000000
        /*0664*/ 	.word	0x00000000
        /*0668*/ 	.short	0x0101
        /*066a*/ 	.byte	0xff
	.zero		1


	//   ....[86]....
        /*066c*/ 	.word	0x00006460
        /*0670*/ 	.word	0x000000ff
        /*0674*/ 	.word	0x00000030
        /*0678*/ 	.short	0x010a
        /*067a*/ 	.byte	0x2c
	.zero		1


	//   ....[87]....
        /*067c*/ 	.word	0x000064a0
        /*0680*/ 	.word	0x0000001a
        /*0684*/ 	.word	0x000000a0
        /*0688*/ 	.short	0x010a
        /*068a*/ 	.byte	0xff
	.zero		1


	//   ....[88]....
        /*068c*/ 	.word	0x00006620
        /*0690*/ 	.word	0x000000ff
        /*0694*/ 	.word	0x00000030
        /*0698*/ 	.short	0x010a
        /*069a*/ 	.byte	0x2c
	.zero		1


	//   ....[89]....
        /*069c*/ 	.word	0x00006720
        /*06a0*/ 	.word	0x0000001a
        /*06a4*/ 	.word	0x000000a0
        /*06a8*/ 	.short	0x010a
        /*06aa*/ 	.byte	0xff
	.zero		1


	//   ....[90]....
        /*06ac*/ 	.word	0x00006f20
        /*06b0*/ 	.word	0x00000000
        /*06b4*/ 	.word	0x00000000
        /*06b8*/ 	.short	0x0101
        /*06ba*/ 	.byte	0xff
	.zero		1


	//   ....[91]....
        /*06bc*/ 	.word	0x00006f30
        /*06c0*/ 	.word	0x00000002
        /*06c4*/ 	.word	0x00000030
        /*06c8*/ 	.short	0x010a
        /*06ca*/ 	.byte	0xff
	.zero		1


	//   ....[92]....
        /*06cc*/ 	.word	0x00007000
        /*06d0*/ 	.word	0x00000002
        /*06d4*/ 	.word	0x00000030
        /*06d8*/ 	.short	0x010a
        /*06da*/ 	.byte	0xff
	.zero		1


	//   ....[93]....
        /*06dc*/ 	.word	0x00007890
        /*06e0*/ 	.word	0x00000015
        /*06e4*/ 	.word	0x00000000
        /*06e8*/ 	.short	0x0101
        /*06ea*/ 	.byte	0xff
	.zero		1


	//   ....[94]....
        /*06ec*/ 	.word	0x000078b0
        /*06f0*/ 	.word	0x00000000
        /*06f4*/ 	.word	0x00000030
        /*06f8*/ 	.short	0x010a
        /*06fa*/ 	.byte	0xff
	.zero		1


	//   ....[95]....
        /*06fc*/ 	.word	0x00007970
        /*0700*/ 	.word	0x00000000
        /*0704*/ 	.word	0x00000030
        /*0708*/ 	.short	0x010a
        /*070a*/ 	.byte	0xff
	.zero		1


	//   ....[96]....
        /*070c*/ 	.word	0x00008200
        /*0710*/ 	.word	0x00000015
        /*0714*/ 	.word	0x00000000
        /*0718*/ 	.short	0x0101
        /*071a*/ 	.byte	0xff
	.zero		1


	//   ....[97]....
        /*071c*/ 	.word	0x00008220
        /*0720*/ 	.word	0x00000002
        /*0724*/ 	.word	0x00000030
        /*0728*/ 	.short	0x010a
        /*072a*/ 	.byte	0xff
	.zero		1


	//   ....[98]....
        /*072c*/ 	.word	0x000082e0
        /*0730*/ 	.word	0x00000002
        /*0734*/ 	.word	0x00000030
        /*0738*/ 	.short	0x010a
        /*073a*/ 	.byte	0xff
	.zero		1


	//   ....[99]....
        /*073c*/ 	.word	0x000088b0
        /*0740*/ 	.word	0x000000ff
        /*0744*/ 	.word	0x00000000
        /*0748*/ 	.short	0x0101
        /*074a*/ 	.byte	0x04
	.zero		1


	//   ....[100]....
        /*074c*/ 	.word	0x00008bd0
        /*0750*/ 	.word	0x00000000
        /*0754*/ 	.word	0x00000000
        /*0758*/ 	.short	0x0101
        /*075a*/ 	.byte	0xff
	.zero		1


	//   ....[101]....
        /*075c*/ 	.word	0x00008e60
        /*0760*/ 	.word	0x000000ff
        /*0764*/ 	.word	0x00000000
        /*0768*/ 	.short	0x0101
        /*076a*/ 	.byte	0x04
	.zero		1


	//   ....[102]....
        /*076c*/ 	.word	0x00008e80
        /*0770*/ 	.word	0x00000000
        /*0774*/ 	.word	0x000000f0
        /*0778*/ 	.short	0x010a
        /*077a*/ 	.byte	0xff
	.zero		1


	//   ....[103]....
        /*077c*/ 	.word	0x00008ee0
        /*0780*/ 	.word	0x00000000
        /*0784*/ 	.word	0x00000018
        /*0788*/ 	.short	0x010a
        /*078a*/ 	.byte	0xff
	.zero		1


	//   ....[104]....
        /*078c*/ 	.word	0x00008f40
        /*0790*/ 	.word	0x00000000
        /*0794*/ 	.word	0x00000018
        /*0798*/ 	.short	0x010a
        /*079a*/ 	.byte	0xff
	.zero		1


	//   ....[105]....
        /*079c*/ 	.word	0x00008f90
        /*07a0*/ 	.word	0x00000003
        /*07a4*/ 	.word	0x00000080
        /*07a8*/ 	.short	0x010a
        /*07aa*/ 	.byte	0xff
	.zero		1


	//   ....[106]....
        /*07ac*/ 	.word	0x00008ff0
        /*07b0*/ 	.word	0x00000000
        /*07b4*/ 	.word	0x00000000
        /*07b8*/ 	.short	0x010a
        /*07ba*/ 	.byte	0xff
	.zero		1


	//   ....[107]....
        /*07bc*/ 	.word	0x00009050
        /*07c0*/ 	.word	0x00000000
        /*07c4*/ 	.word	0x00000000
        /*07c8*/ 	.short	0x010a
        /*07ca*/ 	.byte	0xff
	.zero		1


	//   ....[108]....
        /*07cc*/ 	.word	0x000090a0
        /*07d0*/ 	.word	0x00000002
        /*07d4*/ 	.word	0x000000e0
        /*07d8*/ 	.short	0x010a
        /*07da*/ 	.byte	0xff
	.zero		1


	//   ....[109]....
        /*07dc*/ 	.word	0x00009100
        /*07e0*/ 	.word	0x00000002
        /*07e4*/ 	.word	0x00000090
        /*07e8*/ 	.short	0x010a
        /*07ea*/ 	.byte	0xff
	.zero		1


	//   ....[110]....
        /*07ec*/ 	.word	0x00009150
        /*07f0*/ 	.word	0x00000002
        /*07f4*/ 	.word	0x00000080
        /*07f8*/ 	.short	0x010a
        /*07fa*/ 	.byte	0xff
	.zero		1


	//   ....[111]....
        /*07fc*/ 	.word	0x000091b0
        /*0800*/ 	.word	0x00000000
        /*0804*/ 	.word	0x00000090
        /*0808*/ 	.short	0x010a
        /*080a*/ 	.byte	0xff
	.zero		1


	//   ....[112]....
        /*080c*/ 	.word	0x00009200
        /*0810*/ 	.word	0x00000000
        /*0814*/ 	.word	0x00000080
        /*0818*/ 	.short	0x010a
        /*081a*/ 	.byte	0xff
	.zero		1


	//   ....[113]....
        /*081c*/ 	.word	0x00009260
        /*0820*/ 	.word	0x00000002
        /*0824*/ 	.word	0x000000c0
        /*0828*/ 	.short	0x010a
        /*082a*/ 	.byte	0xff
	.zero		1


	//   ....[114]....
        /*082c*/ 	.word	0x000092c0
        /*0830*/ 	.word	0x00000000
        /*0834*/ 	.word	0x00000000
        /*0838*/ 	.short	0x010a
        /*083a*/ 	.byte	0xff
	.zero		1


	//   ....[115]....
        /*083c*/ 	.word	0x00009320
        /*0840*/ 	.word	0x00000000
        /*0844*/ 	.word	0x00000000
        /*0848*/ 	.short	0x010a
        /*084a*/ 	.byte	0xff
	.zero		1


	//   ....[116]....
        /*084c*/ 	.word	0x00009380
        /*0850*/ 	.word	0x00000000
        /*0854*/ 	.word	0x00000000
        /*0858*/ 	.short	0x010a
        /*085a*/ 	.byte	0xff
	.zero		1


	//   ....[117]....
        /*085c*/ 	.word	0x000093e0
        /*0860*/ 	.word	0x00000000
        /*0864*/ 	.word	0x00000000
        /*0868*/ 	.short	0x010a
        /*086a*/ 	.byte	0xff
	.zero		1


	//   ....[118]....
        /*086c*/ 	.word	0x00009440
        /*0870*/ 	.word	0x00000000
        /*0874*/ 	.word	0x00000000
        /*0878*/ 	.short	0x010a
        /*087a*/ 	.byte	0xff
	.zero		1


	//   ....[119]....
        /*087c*/ 	.word	0x00009490
        /*0880*/ 	.word	0x0000000c
        /*0884*/ 	.word	0x00000080
        /*0888*/ 	.short	0x010a
        /*088a*/ 	.byte	0xff
	.zero		1


	//   ....[120]....
        /*088c*/ 	.word	0x000094f0
        /*0890*/ 	.word	0x00000000
        /*0894*/ 	.word	0x00000078
        /*0898*/ 	.short	0x010a
        /*089a*/ 	.byte	0xff
	.zero		1


	//   ....[121]....
        /*089c*/ 	.word	0x00009550
        /*08a0*/ 	.word	0x00000000
        /*08a4*/ 	.word	0x00000050
        /*08a8*/ 	.short	0x010a
        /*08aa*/ 	.byte	0xff
	.zero		1


	//   ....[122]....
        /*08ac*/ 	.word	0x000095b0
        /*08b0*/ 	.word	0x00000000
        /*08b4*/ 	.word	0x00000058
        /*08b8*/ 	.short	0x010a
        /*08ba*/ 	.byte	0xff
	.zero		1


	//   ....[123]....
        /*08bc*/ 	.word	0x00009610
        /*08c0*/ 	.word	0x00000000
        /*08c4*/ 	.word	0x00000060
        /*08c8*/ 	.short	0x010a
        /*08ca*/ 	.byte	0xff
	.zero		1


	//   ....[124]....
        /*08cc*/ 	.word	0x00009670
        /*08d0*/ 	.word	0x00000000
        /*08d4*/ 	.word	0x00000068
        /*08d8*/ 	.short	0x010a
        /*08da*/ 	.byte	0xff
	.zero		1


	//   ....[125]....
        /*08dc*/ 	.word	0x000096d0
        /*08e0*/ 	.word	0x00000000
        /*08e4*/ 	.word	0x00000050
        /*08e8*/ 	.short	0x010a
        /*08ea*/ 	.byte	0xff
	.zero		1


	//   ....[126]....
        /*08ec*/ 	.word	0x00009730
        /*08f0*/ 	.word	0x00000000
        /*08f4*/ 	.word	0x00000058
        /*08f8*/ 	.short	0x010a
        /*08fa*/ 	.byte	0xff
	.zero		1


	//   ....[127]....
        /*08fc*/ 	.word	0x00009790
        /*0900*/ 	.word	0x00000000
        /*0904*/ 	.word	0x00000060
        /*0908*/ 	.short	0x010a
        /*090a*/ 	.byte	0xff
	.zero		1


	//   ....[128]....
        /*090c*/ 	.word	0x000097e0
        /*0910*/ 	.word	0x00000003
        /*0914*/ 	.word	0x00000080
        /*0918*/ 	.short	0x010a
        /*091a*/ 	.byte	0xff
	.zero		1


	//   ....[129]....
        /*091c*/ 	.word	0x00009840
        /*0920*/ 	.word	0x00000000
        /*0924*/ 	.word	0x00000030
        /*0928*/ 	.short	0x010a
        /*092a*/ 	.byte	0xff
	.zero		1


	//   ....[130]....
        /*092c*/ 	.word	0x00009890
        /*0930*/ 	.word	0x0000001a
        /*0934*/ 	.word	0x000000a0
        /*0938*/ 	.short	0x010a
        /*093a*/ 	.byte	0xff
	.zero		1


	//   ....[131]....
        /*093c*/ 	.word	0x000098e0
        /*0940*/ 	.word	0x00000002
        /*0944*/ 	.word	0x00000030
        /*0948*/ 	.short	0x010a
        /*094a*/ 	.byte	0xff
	.zero		1


	//   ....[132]....
        /*094c*/ 	.word	0x00009930
        /*0950*/ 	.word	0x00000000
        /*0954*/ 	.word	0x00000030
        /*0958*/ 	.short	0x010a
        /*095a*/ 	.byte	0xff
	.zero		1


	//   ....[133]....
        /*095c*/ 	.word	0x00009980
        /*0960*/ 	.word	0x00000002
        /*0964*/ 	.word	0x00000030
        /*0968*/ 	.short	0x010a
        /*096a*/ 	.byte	0xff
	.zero		1


	//----- nvinfo : EIATTR_NUM_MBARRIERS
	.align		4
.L_47:
        /*096c*/ 	.byte	0x03, 0x38
        /*096e*/ 	.short	0x0020


	//----- nvinfo : EIATTR_EXIT_INSTR_OFFSETS
	.align		4
        /*0970*/ 	.byte	0x04, 0x1c
        /*0972*/ 	.short	(.L_49 - .L_48)


	//   ....[0]....
.L_48:
        /*0974*/ 	.word	0x00002c30


	//   ....[1]....
        /*0978*/ 	.word	0x00003120


	//   ....[2]....
        /*097c*/ 	.word	0x00003180


	//   ....[3]....
        /*0980*/ 	.word	0x000042b0


	//   ....[4]....
        /*0984*/ 	.word	0x00005410


	//   ....[5]....
        /*0988*/ 	.word	0x00005450


	//   ....[6]....
        /*098c*/ 	.word	0x00008d50


	//   ....[7]....
        /*0990*/ 	.word	0x00008dd0


	//   ....[8]....
        /*0994*/ 	.word	0x00008e00


	//   ....[9]....
        /*0998*/ 	.word	0x00008e70


	//----- nvinfo : EIATTR_MAX_THREADS
	.align		4
.L_49:
        /*099c*/ 	.byte	0x04, 0x05
        /*099e*/ 	.short	(.L_51 - .L_50)
.L_50:
        /*09a0*/ 	.word	0x00000100
        /*09a4*/ 	.word	0x00000001
        /*09a8*/ 	.word	0x00000001


	//----- nvinfo : EIATTR_CRS_STACK_SIZE
	.align		4
.L_51:
        /*09ac*/ 	.byte	0x04, 0x1e
        /*09ae*/ 	.short	(.L_53 - .L_52)
.L_52:
        /*09b0*/ 	.word	0x00000000


	//----- nvinfo : EIATTR_CBANK_PARAM_SIZE
	.align		4
.L_53:
        /*09b4*/ 	.byte	0x03, 0x19
        /*09b6*/ 	.short	0x0800


	//----- nvinfo : EIATTR_PARAM_CBANK
	.align		4
        /*09b8*/ 	.byte	0x04, 0x0a
        /*09ba*/ 	.short	(.L_55 - .L_54)
	.align		4
.L_54:
        /*09bc*/ 	.word	index@(.nv.constant0._ZN7cutlass13device_kernelINS_4gemm6kernel13GemmUniversalIN4cute5tupleIJiiiiEEENS1_10collective13CollectiveMmaINS1_35MainloopSm100TmaUmmaWarpSpecializedILi3ELi2ELi4ENS5_IJNS4_1CILi2EEESB_NSA_ILi1EEEEEEEENS5_IJNSA_ILi64EEENSA_ILi128EEESF_EEENS_10tfloat32_tENS5_IJlSC_lEEESI_SJ_NS4_8TiledMMAINS4_8MMA_AtomIJNS4_17SM100_MMA_TF32_SSISI_SI_fLi64ELi128ELNS4_4UMMA5MajorE0ELSO_0ELNSN_7ScaleInE0ELSP_0EEEEEENS4_6LayoutINS5_IJSC_SC_SC_EEENS5_IJNSA_ILi0EEESU_SU_EEEEENS5_IJNS4_10UnderscoreESX_SX_EEEEENS4_23SM90_TMA_LOAD_MULTICASTENS4_14ComposedLayoutINS4_7SwizzleILi3ELi4ELi3EEENS4_18smem_ptr_flag_bitsILi32EEENSS_INS5_IJNSA_ILi8EEENSA_ILi32EEEEEENS5_IJS17_SC_EEEEEEEvNS4_8identityES10_S1B_vS1C_EENS_8epilogue10collective18CollectiveEpilogueINS1E_23Sm100TmaWarpSpecializedILi4ELi2ELi16ELb1ELb0EEEJSH_NS5_IJNSS_ISF_SC_EENSS_IS17_SC_EEEEESI_SJ_SI_SJ_NS1E_6fusion15FusionCallbacksIS1I_NS1M_17LinearCombinationISI_fSI_fLNS_15FloatRoundStyleE2EEESH_S1L_JEEENS4_5SM1004TMEM4LOAD26SM100_TMEM_LOAD_16dp128b8xENS4_13SM90_TMA_LOADES1B_NS4_17SM75_U32x4_LDSM_NENS4_14SM90_TMA_STOREES1B_NS4_17SM90_U32x4_STSM_NENS4_39AutoVectorizingCopyWithAssumedAlignmentILi128EEEEEEvvEEEEvNT_6ParamsE)
        /*09c0*/ 	.short	0x0380
        /*09c2*/ 	.short	0x0800


	//----- nvinfo : EIATTR_SW_WAR
	.align		4
.L_55:
        /*09c4*/ 	.byte	0x04, 0x36
        /*09c6*/ 	.short	(.L_57 - .L_56)
.L_56:
        /*09c8*/ 	.word	0x00000008
.L_57:


//--------------------- .nv.callgraph             --------------------------
	.section	.nv.callgraph,"",@"SHT_CUDA_CALLGRAPH"
	.align	4
	.sectionentsize	8
	.align		4
        /*0000*/ 	.word	0x00000000
	.align		4
        /*0004*/ 	.word	0xffffffff
	.align		4
        /*0008*/ 	.word	index@(_ZN7cutlass13device_kernelINS_4gemm6kernel13GemmUniversalIN4cute5tupleIJiiiiEEENS1_10collective13CollectiveMmaINS1_35MainloopSm100TmaUmmaWarpSpecializedILi3ELi2ELi4ENS5_IJNS4_1CILi2EEESB_NSA_ILi1EEEEEEEENS5_IJNSA_ILi64EEENSA_ILi128EEESF_EEENS_10tfloat32_tENS5_IJlSC_lEEESI_SJ_NS4_8TiledMMAINS4_8MMA_AtomIJNS4_17SM100_MMA_TF32_SSISI_SI_fLi64ELi128ELNS4_4UMMA5MajorE0ELSO_0ELNSN_7ScaleInE0ELSP_0EEEEEENS4_6LayoutINS5_IJSC_SC_SC_EEENS5_IJNSA_ILi0EEESU_SU_EEEEENS5_IJNS4_10UnderscoreESX_SX_EEEEENS4_23SM90_TMA_LOAD_MULTICASTENS4_14ComposedLayoutINS4_7SwizzleILi3ELi4ELi3EEENS4_18smem_ptr_flag_bitsILi32EEENSS_INS5_IJNSA_ILi8EEENSA_ILi32EEEEEENS5_IJS17_SC_EEEEEEEvNS4_8identityES10_S1B_vS1C_EENS_8epilogue10collective18CollectiveEpilogueINS1E_23Sm100TmaWarpSpecializedILi4ELi2ELi16ELb1ELb0EEEJSH_NS5_IJNSS_ISF_SC_EENSS_IS17_SC_EEEEESI_SJ_SI_SJ_NS1E_6fusion15FusionCallbacksIS1I_NS1M_17LinearCombinationISI_fSI_fLNS_15FloatRoundStyleE2EEESH_S1L_JEEENS4_5SM1004TMEM4LOAD26SM100_TMEM_LOAD_16dp128b8xENS4_13SM90_TMA_LOADES1B_NS4_17SM75_U32x4_LDSM_NENS4_14SM90_TMA_STOREES1B_NS4_17SM90_U32x4_STSM_NENS4_39AutoVectorizingCopyWithAssumedAlignmentILi128EEEEEEvvEEEEvNT_6ParamsE)
	.align		4
        /*000c*/ 	.word	index@(__assertfail)
	.align		4
        /*0010*/ 	.word	0x00000000
	.align		4
        /*0014*/ 	.word	0xfffffffe
	.align		4
        /*0018*/ 	.word	0x00000000
	.align		4
        /*001c*/ 	.word	0xfffffffd
	.align		4
        /*0020*/ 	.word	0x00000000
	.align		4
        /*0024*/ 	.word	0xfffffffc


//--------------------- .nv.constant4             --------------------------
	.section	.nv.constant4,"a",@progbits
	.align	8
	.align		8
.nv.constant4:
        /*0000*/ 	.dword	__assertfail
	.align		8
        /*0008*/ 	.dword	__unnamed_1
	.align		8
        /*0010*/ 	.dword	__unnamed_2
	.align		8
        /*0018*/ 	.dword	_ZN40_INTERNAL_56ffc9de_4_k_cu_a905d1ad_103314cuda3std3__45__cpo5beginE
	.align		8
        /*0020*/ 	.dword	_ZN40_INTERNAL_56ffc9de_4_k_cu_a905d1ad_103314cuda3std3__45__cpo3endE
	.align		8
        /*0028*/ 	.dword	_ZN40_INTERNAL_56ffc9de_4_k_cu_a905d1ad_103314cuda3std3__45__cpo6cbeginE
	.align		8
        /*0030*/ 	.dword	_ZN40_INTERNAL_56ffc9de_4_k_cu_a905d1ad_103314cuda3std3__45__cpo4cendE
	.align		8
        /*0038*/ 	.dword	_ZN40_INTERNAL_56ffc9de_4_k_cu_a905d1ad_103314cuda3std3__442_GLOBAL__N__56ffc9de_4_k_cu_a905d1ad_103316ignoreE
	.align		8
        /*0040*/ 	.dword	_ZN40_INTERNAL_56ffc9de_4_k_cu_a905d1ad_103314cuda3std3__419piecewise_constructE
	.align		8
        /*0048*/ 	.dword	_ZN40_INTERNAL_56ffc9de_4_k_cu_a905d1ad_103314cuda3std3__48in_placeE
	.align		8
        /*0050*/ 	.dword	_ZN40_INTERNAL_56ffc9de_4_k_cu_a905d1ad_103314cuda3std6ranges3__45__cpo4swapE
	.align		8
        /*0058*/ 	.dword	_ZN40_INTERNAL_56ffc9de_4_k_cu_a905d1ad_103314cuda3std6ranges3__45__cpo9iter_moveE
	.align		8
        /*0060*/ 	.dword	_ZN40_INTERNAL_56ffc9de_4_k_cu_a905d1ad_103314cute7productE
	.align		8
        /*0068*/ 	.dword	_ZN40_INTERNAL_56ffc9de_4_k_cu_a905d1ad_103314cute1_E
	.align		8
        /*0070*/ 	.dword	$str$25
	.align		8
        /*0078*/ 	.dword	$str$26
	.align		8
        /*0080*/ 	.dword	$str$27
	.align		8
        /*0088*/ 	.dword	$str$28


//--------------------- .text._ZN7cutlass13device_kernelINS_4gemm6kernel13GemmUniversalIN4cute5tupleIJiiiiEEENS1_10collective13CollectiveMmaINS1_35MainloopSm100TmaUmmaWarpSpecializedILi3ELi2ELi4ENS5_IJNS4_1CILi2EEESB_NSA_ILi1EEEEEEEENS5_IJNSA_ILi64EEENSA_ILi128EEESF_EEENS_10tfloat32_tENS5_IJlSC_lEEESI_SJ_NS4_8TiledMMAINS4_8MMA_AtomIJNS4_17SM100_MMA_TF32_SSISI_SI_fLi64ELi128ELNS4_4UMMA5MajorE0ELSO_0ELNSN_7ScaleInE0ELSP_0EEEEEENS4_6LayoutINS5_IJSC_SC_SC_EEENS5_IJNSA_ILi0EEESU_SU_EEEEENS5_IJNS4_10UnderscoreESX_SX_EEEEENS4_23SM90_TMA_LOAD_MULTICASTENS4_14ComposedLayoutINS4_7SwizzleILi3ELi4ELi3EEENS4_18smem_ptr_flag_bitsILi32EEENSS_INS5_IJNSA_ILi8EEENSA_ILi32EEEEEENS5_IJS17_SC_EEEEEEEvNS4_8identityES10_S1B_vS1C_EENS_8epilogue10collective18CollectiveEpilogueINS1E_23Sm100TmaWarpSpecializedILi4ELi2ELi16ELb1ELb0EEEJSH_NS5_IJNSS_ISF_SC_EENSS_IS17_SC_EEEEESI_SJ_SI_SJ_NS1E_6fusion15FusionCallbacksIS1I_NS1M_17LinearCombinationISI_fSI_fLNS_15FloatRoundStyleE2EEESH_S1L_JEEENS4_5SM1004TMEM4LOAD26SM100_TMEM_LOAD_16dp128b8xENS4_13SM90_TMA_LOADES1B_NS4_17SM75_U32x4_LDSM_NENS4_14SM90_TMA_STOREES1B_NS4_17SM90_U32x4_STSM_NENS4_39AutoVectorizingCopyWithAssumedAlignmentILi128EEEEEEvvEEEEvNT_6ParamsE --------------------------
	.section	.text._ZN7cutlass13device_kernelINS_4gemm6kernel13GemmUniversalIN4cute5tupleIJiiiiEEENS1_10collective13CollectiveMmaINS1_35MainloopSm100TmaUmmaWarpSpecializedILi3ELi2ELi4ENS5_IJNS4_1CILi2EEESB_NSA_ILi1EEEEEEEENS5_IJNSA_ILi64EEENSA_ILi128EEESF_EEENS_10tfloat32_tENS5_IJlSC_lEEESI_SJ_NS4_8TiledMMAINS4_8MMA_AtomIJNS4_17SM100_MMA_TF32_SSISI_SI_fLi64ELi128ELNS4_4UMMA5MajorE0ELSO_0ELNSN_7ScaleInE0ELSP_0EEEEEENS4_6LayoutINS5_IJSC_SC_SC_EEENS5_IJNSA_ILi0EEESU_SU_EEEEENS5_IJNS4_10UnderscoreESX_SX_EEEEENS4_23SM90_TMA_LOAD_MULTICASTENS4_14ComposedLayoutINS4_7SwizzleILi3ELi4ELi3EEENS4_18smem_ptr_flag_bitsILi32EEENSS_INS5_IJNSA_ILi8EEENSA_ILi32EEEEEENS5_IJS17_SC_EEEEEEEvNS4_8identityES10_S1B_vS1C_EENS_8epilogue10collective18CollectiveEpilogueINS1E_23Sm100TmaWarpSpecializedILi4ELi2ELi16ELb1ELb0EEEJSH_NS5_IJNSS_ISF_SC_EENSS_IS17_SC_EEEEESI_SJ_SI_SJ_NS1E_6fusion15FusionCallbacksIS1I_NS1M_17LinearCombinationISI_fSI_fLNS_15FloatRoundStyleE2EEESH_S1L_JEEENS4_5SM1004TMEM4LOAD26SM100_TMEM_LOAD_16dp128b8xENS4_13SM90_TMA_LOADES1B_NS4_17SM75_U32x4_LDSM_NENS4_14SM90_TMA_STOREES1B_NS4_17SM90_U32x4_STSM_NENS4_39AutoVectorizingCopyWithAssumedAlignmentILi128EEEEEEvvEEEEvNT_6ParamsE,"ax",@progbits
	.align	128
.text._ZN7cutlass13device_kernelINS_4gemm6kernel13GemmUniversalIN4cute5tupleIJiiiiEEENS1_10collective13CollectiveMmaINS1_35MainloopSm100TmaUmmaWarpSpecializedILi3ELi2ELi4ENS5_IJNS4_1CILi2EEESB_NSA_ILi1EEEEEEEENS5_IJNSA_ILi64EEENSA_ILi128EEESF_EEENS_10tfloat32_tENS5_IJlSC_lEEESI_SJ_NS4_8TiledMMAINS4_8MMA_AtomIJNS4_17SM100_MMA_TF32_SSISI_SI_fLi64ELi128ELNS4_4UMMA5MajorE0ELSO_0ELNSN_7ScaleInE0ELSP_0EEEEEENS4_6LayoutINS5_IJSC_SC_SC_EEENS5_IJNSA_ILi0EEESU_SU_EEEEENS5_IJNS4_10UnderscoreESX_SX_EEEEENS4_23SM90_TMA_LOAD_MULTICASTENS4_14ComposedLayoutINS4_7SwizzleILi3ELi4ELi3EEENS4_18smem_ptr_flag_bitsILi32EEENSS_INS5_IJNSA_ILi8EEENSA_ILi32EEEEEENS5_IJS17_SC_EEEEEEEvNS4_8identityES10_S1B_vS1C_EENS_8epilogue10collective18CollectiveEpilogueINS1E_23Sm100TmaWarpSpecializedILi4ELi2ELi16ELb1ELb0EEEJSH_NS5_IJNSS_ISF_SC_EENSS_IS17_SC_EEEEESI_SJ_SI_SJ_NS1E_6fusion15FusionCallbacksIS1I_NS1M_17LinearCombinationISI_fSI_fLNS_15FloatRoundStyleE2EEESH_S1L_JEEENS4_5SM1004TMEM4LOAD26SM100_TMEM_LOAD_16dp128b8xENS4_13SM90_TMA_LOADES1B_NS4_17SM75_U32x4_LDSM_NENS4_14SM90_TMA_STOREES1B_NS4_17SM90_U32x4_STSM_NENS4_39AutoVectorizingCopyWithAssumedAlignmentILi128EEEEEEvvEEEEvNT_6ParamsE:
        .type           _ZN7cutlass13device_kernelINS_4gemm6kernel13GemmUniversalIN4cute5tupleIJiiiiEEENS1_10collective13CollectiveMmaINS1_35MainloopSm100TmaUmmaWarpSpecializedILi3ELi2ELi4ENS5_IJNS4_1CILi2EEESB_NSA_ILi1EEEEEEEENS5_IJNSA_ILi64EEENSA_ILi128EEESF_EEENS_10tfloat32_tENS5_IJlSC_lEEESI_SJ_NS4_8TiledMMAINS4_8MMA_AtomIJNS4_17SM100_MMA_TF32_SSISI_SI_fLi64ELi128ELNS4_4UMMA5MajorE0ELSO_0ELNSN_7ScaleInE0ELSP_0EEEEEENS4_6LayoutINS5_IJSC_SC_SC_EEENS5_IJNSA_ILi0EEESU_SU_EEEEENS5_IJNS4_10UnderscoreESX_SX_EEEEENS4_23SM90_TMA_LOAD_MULTICASTENS4_14ComposedLayoutINS4_7SwizzleILi3ELi4ELi3EEENS4_18smem_ptr_flag_bitsILi32EEENSS_INS5_IJNSA_ILi8EEENSA_ILi32EEEEEENS5_IJS17_SC_EEEEEEEvNS4_8identityES10_S1B_vS1C_EENS_8epilogue10collective18CollectiveEpilogueINS1E_23Sm100TmaWarpSpecializedILi4ELi2ELi16ELb1ELb0EEEJSH_NS5_IJNSS_ISF_SC_EENSS_IS17_SC_EEEEESI_SJ_SI_SJ_NS1E_6fusion15FusionCallbacksIS1I_NS1M_17LinearCombinationISI_fSI_fLNS_15FloatRoundStyleE2EEESH_S1L_JEEENS4_5SM1004TMEM4LOAD26SM100_TMEM_LOAD_16dp128b8xENS4_13SM90_TMA_LOADES1B_NS4_17SM75_U32x4_LDSM_NENS4_14SM90_TMA_STOREES1B_NS4_17SM90_U32x4_STSM_NENS4_39AutoVectorizingCopyWithAssumedAlignmentILi128EEEEEEvvEEEEvNT_6ParamsE,@function
        .size           _ZN7cutlass13device_kernelINS_4gemm6kernel13GemmUniversalIN4cute5tupleIJiiiiEEENS1_10collective13CollectiveMmaINS1_35MainloopSm100TmaUmmaWarpSpecializedILi3ELi2ELi4ENS5_IJNS4_1CILi2EEESB_NSA_ILi1EEEEEEEENS5_IJNSA_ILi64EEENSA_ILi128EEESF_EEENS_10tfloat32_tENS5_IJlSC_lEEESI_SJ_NS4_8TiledMMAINS4_8MMA_AtomIJNS4_17SM100_MMA_TF32_SSISI_SI_fLi64ELi128ELNS4_4UMMA5MajorE0ELSO_0ELNSN_7ScaleInE0ELSP_0EEEEEENS4_6LayoutINS5_IJSC_SC_SC_EEENS5_IJNSA_ILi0EEESU_SU_EEEEENS5_IJNS4_10UnderscoreESX_SX_EEEEENS4_23SM90_TMA_LOAD_MULTICASTENS4_14ComposedLayoutINS4_7SwizzleILi3ELi4ELi3EEENS4_18smem_ptr_flag_bitsILi32EEENSS_INS5_IJNSA_ILi8EEENSA_ILi32EEEEEENS5_IJS17_SC_EEEEEEEvNS4_8identityES10_S1B_vS1C_EENS_8epilogue10collective18CollectiveEpilogueINS1E_23Sm100TmaWarpSpecializedILi4ELi2ELi16ELb1ELb0EEEJSH_NS5_IJNSS_ISF_SC_EENSS_IS17_SC_EEEEESI_SJ_SI_SJ_NS1E_6fusion15FusionCallbacksIS1I_NS1M_17LinearCombinationISI_fSI_fLNS_15FloatRoundStyleE2EEESH_S1L_JEEENS4_5SM1004TMEM4LOAD26SM100_TMEM_LOAD_16dp128b8xENS4_13SM90_TMA_LOADES1B_NS4_17SM75_U32x4_LDSM_NENS4_14SM90_TMA_STOREES1B_NS4_17SM90_U32x4_STSM_NENS4_39AutoVectorizingCopyWithAssumedAlignmentILi128EEEEEEvvEEEEvNT_6ParamsE,(.L_x_184 - _ZN7cutlass13device_kernelINS_4gemm6kernel13GemmUniversalIN4cute5tupleIJiiiiEEENS1_10collective13CollectiveMmaINS1_35MainloopSm100TmaUmmaWarpSpecializedILi3ELi2ELi4ENS5_IJNS4_1CILi2EEESB_NSA_ILi1EEEEEEEENS5_IJNSA_ILi64EEENSA_ILi128EEESF_EEENS_10tfloat32_tENS5_IJlSC_lEEESI_SJ_NS4_8TiledMMAINS4_8MMA_AtomIJNS4_17SM100_MMA_TF32_SSISI_SI_fLi64ELi128ELNS4_4UMMA5MajorE0ELSO_0ELNSN_7ScaleInE0ELSP_0EEEEEENS4_6LayoutINS5_IJSC_SC_SC_EEENS5_IJNSA_ILi0EEESU_SU_EEEEENS5_IJNS4_10UnderscoreESX_SX_EEEEENS4_23SM90_TMA_LOAD_MULTICASTENS4_14ComposedLayoutINS4_7SwizzleILi3ELi4ELi3EEENS4_18smem_ptr_flag_bitsILi32EEENSS_INS5_IJNSA_ILi8EEENSA_ILi32EEEEEENS5_IJS17_SC_EEEEEEEvNS4_8identityES10_S1B_vS1C_EENS_8epilogue10collective18CollectiveEpilogueINS1E_23Sm100TmaWarpSpecializedILi4ELi2ELi16ELb1ELb0EEEJSH_NS5_IJNSS_ISF_SC_EENSS_IS17_SC_EEEEESI_SJ_SI_SJ_NS1E_6fusion15FusionCallbacksIS1I_NS1M_17LinearCombinationISI_fSI_fLNS_15FloatRoundStyleE2EEESH_S1L_JEEENS4_5SM1004TMEM4LOAD26SM100_TMEM_LOAD_16dp128b8xENS4_13SM90_TMA_LOADES1B_NS4_17SM75_U32x4_LDSM_NENS4_14SM90_TMA_STOREES1B_NS4_17SM90_U32x4_STSM_NENS4_39AutoVectorizingCopyWithAssumedAlignmentILi128EEEEEEvvEEEEvNT_6ParamsE)
        .other          _ZN7cutlass13device_kernelINS_4gemm6kernel13GemmUniversalIN4cute5tupleIJiiiiEEENS1_10collective13CollectiveMmaINS1_35MainloopSm100TmaUmmaWarpSpecializedILi3ELi2ELi4ENS5_IJNS4_1CILi2EEESB_NSA_ILi1EEEEEEEENS5_IJNSA_ILi64EEENSA_ILi128EEESF_EEENS_10tfloat32_tENS5_IJlSC_lEEESI_SJ_NS4_8TiledMMAINS4_8MMA_AtomIJNS4_17SM100_MMA_TF32_SSISI_SI_fLi64ELi128ELNS4_4UMMA5MajorE0ELSO_0ELNSN_7ScaleInE0ELSP_0EEEEEENS4_6LayoutINS5_IJSC_SC_SC_EEENS5_IJNSA_ILi0EEESU_SU_EEEEENS5_IJNS4_10UnderscoreESX_SX_EEEEENS4_23SM90_TMA_LOAD_MULTICASTENS4_14ComposedLayoutINS4_7SwizzleILi3ELi4ELi3EEENS4_18smem_ptr_flag_bitsILi32EEENSS_INS5_IJNSA_ILi8EEENSA_ILi32EEEEEENS5_IJS17_SC_EEEEEEEvNS4_8identityES10_S1B_vS1C_EENS_8epilogue10collective18CollectiveEpilogueINS1E_23Sm100TmaWarpSpecializedILi4ELi2ELi16ELb1ELb0EEEJSH_NS5_IJNSS_ISF_SC_EENSS_IS17_SC_EEEEESI_SJ_SI_SJ_NS1E_6fusion15FusionCallbacksIS1I_NS1M_17LinearCombinationISI_fSI_fLNS_15FloatRoundStyleE2EEESH_S1L_JEEENS4_5SM1004TMEM4LOAD26SM100_TMEM_LOAD_16dp128b8xENS4_13SM90_TMA_LOADES1B_NS4_17SM75_U32x4_LDSM_NENS4_14SM90_TMA_STOREES1B_NS4_17SM90_U32x4_STSM_NENS4_39AutoVectorizingCopyWithAssumedAlignmentILi128EEEEEEvvEEEEvNT_6ParamsE,@"STO_CUDA_ENTRY STV_DEFAULT"
_ZN7cutlass13device_kernelINS_4gemm6kernel13GemmUniversalIN4cute5tupleIJiiiiEEENS1_10collective13CollectiveMmaINS1_35MainloopSm100TmaUmmaWarpSpecializedILi3ELi2ELi4ENS5_IJNS4_1CILi2EEESB_NSA_ILi1EEEEEEEENS5_IJNSA_ILi64EEENSA_ILi128EEESF_EEENS_10tfloat32_tENS5_IJlSC_lEEESI_SJ_NS4_8TiledMMAINS4_8MMA_AtomIJNS4_17SM100_MMA_TF32_SSISI_SI_fLi64ELi128ELNS4_4UMMA5MajorE0ELSO_0ELNSN_7ScaleInE0ELSP_0EEEEEENS4_6LayoutINS5_IJSC_SC_SC_EEENS5_IJNSA_ILi0EEESU_SU_EEEEENS5_IJNS4_10UnderscoreESX_SX_EEEEENS4_23SM90_TMA_LOAD_MULTICASTENS4_14ComposedLayoutINS4_7SwizzleILi3ELi4ELi3EEENS4_18smem_ptr_flag_bitsILi32EEENSS_INS5_IJNSA_ILi8EEENSA_ILi32EEEEEENS5_IJS17_SC_EEEEEEEvNS4_8identityES10_S1B_vS1C_EENS_8epilogue10collective18CollectiveEpilogueINS1E_23Sm100TmaWarpSpecializedILi4ELi2ELi16ELb1ELb0EEEJSH_NS5_IJNSS_ISF_SC_EENSS_IS17_SC_EEEEESI_SJ_SI_SJ_NS1E_6fusion15FusionCallbacksIS1I_NS1M_17LinearCombinationISI_fSI_fLNS_15FloatRoundStyleE2EEESH_S1L_JEEENS4_5SM1004TMEM4LOAD26SM100_TMEM_LOAD_16dp128b8xENS4_13SM90_TMA_LOADES1B_NS4_17SM75_U32x4_LDSM_NENS4_14SM90_TMA_STOREES1B_NS4_17SM90_U32x4_STSM_NENS4_39AutoVectorizingCopyWithAssumedAlignmentILi128EEEEEEvvEEEEvNT_6ParamsE:
[----:B------:R-:W1:Y:S01]  /*0000*/  LDC R1, c[0x0][0x37c] ;  /* 0x0000df00ff017b82 */ /* 0x000e620000000800 */
[----:B------:R-:W2:Y:S01]  /*0010*/  S2R R65, SR_TID.X ;  /* 0x0000000000417919 */ /* 0x000ea20000002100 */
[----:B------:R-:W3:Y:S01]  /*0020*/  LDCU.64 UR8, c[0x0][0x890] ;  /* 0x00011200ff0877ac */ /* 0x000ee20008000a00 */
[----:B------:R-:W-:Y:S02]  /*0030*/  PRMT R53, RZ, 0x7610, R53 ;  /* 0x00007610ff357816 */ /* 0x000fe40000000035 */
[----:B------:R-:W-:Y:S01]  /*0040*/  ELECT P4, URZ, PT ;  /* 0x0000000000ff782f */ /* 0x000fe20003880000 */
[----:B---3--:R-:W-:-:S04]  /*0050*/  UISETP.NE.U32.AND UP0, UPT, UR8, URZ, UPT ;  /* 0x000000ff0800728c */ /* 0x008fc8000bf05070 */
[----:B------:R-:W-:Y:S01]  /*0060*/  UISETP.NE.AND.EX UP0, UPT, UR9, URZ, UPT, UP0 ;  /* 0x000000ff0900728c */ /* 0x000fe2000bf05300 */
[----:B--2---:R-:W-:-:S05]  /*0070*/  SHF.R.U32.HI R54, RZ, 0x5, R65 ;  /* 0x00000005ff367819 */ /* 0x004fca0000011641 */
[----:B------:R-:W2:Y:S02]  /*0080*/  SHFL.IDX PT, R0, R54, RZ, 0x1f ;  /* 0x00001fff36007589 */ /* 0x000ea400000e0000 */
[----:B--2---:R-:W-:Y:S01]  /*0090*/  R2UR UR17, R0 ;  /* 0x00000000001172ca */ /* 0x004fe200000e0000 */
[----:B-1----:R-:W-:-:S14]  /*00a0*/  BRA.U UP0, `(.L_x_0) ;  /* 0x0000000100307547 */ /* 0x002fdc000b800000 */
[----:B------:R-:W1:Y:S02]  /*00b0*/  LDCU.64 UR4, c[0x0][0x888] ;  /* 0x00011100ff0477ac */ /* 0x000e640008000a00 */
[----:B-1----:R-:W-:-:S04]  /*00c0*/  UISETP.NE.U32.AND UP0, UPT, UR4, URZ, UPT ;  /* 0x000000ff0400728c */ /* 0x002fc8000bf05070 */
[----:B------:R-:W-:-:S09]  /*00d0*/  UISETP.NE.AND.EX UP0, UPT, UR5, URZ, UPT, UP0 ;  /* 0x000000ff0500728c */ /* 0x000fd2000bf05300 */
[----:B------:R-:W-:Y:S05]  /*00e0*/  BRA.U !UP0, `(.L_x_1) ;  /* 0x0000000108147547 */ /* 0x000fea000b800000 */
[----:B------:R-:W1:Y:S01]  /*00f0*/  LDC.64 R2, c[0x0][0x888] ;  /* 0x00022200ff027b82 */ /* 0x000e620000000a00 */
[----:B------:R-:W1:Y:S02]  /*0100*/  LDCU.64 UR4, c[0x0][0x358] ;  /* 0x00006b00ff0477ac */ /* 0x000e640008000a00 */
[----:B-1----:R1:W5:Y:S01]  /*0110*/  LDG.E R27, desc[UR4][R2.64] ;  /* 0x00000004021b7981 */ /* 0x002362000c1e1900 */
[----:B------:R-:W-:Y:S01]  /*0120*/  HFMA2 R53, -RZ, RZ, 0, 5.9604644775390625e-08 ;  /* 0x00000001ff357431 */ /* 0x000fe200000001ff */
[----:B------:R-:W-:Y:S05]  /*0130*/  BRA `(.L_x_0) ;  /* 0x00000000000c7947 */ /* 0x000fea0003800000 */
.L_x_1:
[----:B------:R-:W1:Y:S01]  /*0140*/  LDCU UR4, c[0x0][0x880] ;  /* 0x00011000ff0477ac */ /* 0x000e620008000800 */
[----:B------:R-:W-:Y:S01]  /*0150*/  HFMA2 R53, -RZ, RZ, 0, 5.9604644775390625e-08 ;  /* 0x00000001ff357431 */ /* 0x000fe200000001ff */
[----:B-1----:R-:W-:-:S07]  /*0160*/  MOV R27, UR4 ;  /* 0x00000004001b7c02 */ /* 0x002fce0008000f00 */
.L_x_0:
[----:B------:R-:W2:Y:S02]  /*0170*/  LDCU.64 UR4, c[0x0][0x8b0] ;  /* 0x00011600ff0477ac */ /* 0x000ea40008000a00 */
[----:B--2---:R-:W-:-:S04]  /*0180*/  UISETP.NE.U32.AND UP0, UPT, UR4, URZ, UPT ;  /* 0x000000ff0400728c */ /* 0x004fc8000bf05070 */
[----:B------:R-:W-:-:S09]  /*0190*/  UISETP.NE.AND.EX UP0, UPT, UR5, URZ, UPT, UP0 ;  /* 0x000000ff0500728c */ /* 0x000fd2000bf05300 */
[----:B------:R-:W-:Y:S05]  /*01a0*/  BRA.U UP0, `(.L_x_2) ;  /* 0x0000000100287547 */ /* 0x000fea000b800000 */
[----:B------:R-:W2:Y:S02]  /*01b0*/  LDCU.64 UR4, c[0x0][0x8a8] ;  /* 0x00011500ff0477ac */ /* 0x000ea40008000a00 */
[----:B--2---:R-:W-:-:S04]  /*01c0*/  UISETP.NE.U32.AND UP0, UPT, UR4, URZ, UPT ;  /* 0x000000ff0400728c */ /* 0x004fc8000bf05070 */
[----:B------:R-:W-:-:S09]  /*01d0*/  UISETP.NE.AND.EX UP0, UPT, UR5, URZ, UPT, UP0 ;  /* 0x000000ff0500728c */ /* 0x000fd2000bf05300 */
[----:B------:R-:W-:Y:S05]  /*01e0*/  BRA.U !UP0, `(.L_x_3) ;  /* 0x0000000108107547 */ /* 0x000fea000b800000 */
[----:B------:R-:W2:Y:S01]  /*01f0*/  LDC.64 R24, c[0x0][0x8a8] ;  /* 0x00022a00ff187b82 */ /* 0x000ea20000000a00 */
[----:B------:R-:W2:Y:S02]  /*0200*/  LDCU.64 UR4, c[0x0][0x358] ;  /* 0x00006b00ff0477ac */ /* 0x000ea40008000a00 */
[----:B--2---:R2:W5:Y:S01]  /*0210*/  LDG.E R24, desc[UR4][R24.64] ;  /* 0x0000000418187981 */ /* 0x004562000c1e1900 */
[----:B------:R-:W-:Y:S05]  /*0220*/  BRA `(.L_x_2) ;  /* 0x0000000000087947 */ /* 0x000fea0003800000 */
.L_x_3:
[----:B------:R-:W2:Y:S02]  /*0230*/  LDCU UR4, c[0x0][0x8a0] ;  /* 0x00011400ff0477ac */ /* 0x000ea40008000800 */
[----:B--2---:R-:W-:Y:S02]  /*0240*/  MOV R24, UR4 ;  /* 0x0000000400187c02 */ /* 0x004fe40008000f00 */
.L_x_2:
[----:B------:R-:W-:Y:S01]  /*0250*/  IMAD.U32 R0, RZ, RZ, UR17 ;  /* 0x00000011ff007e24 */ /* 0x000fe2000f8e00ff */
[----:B------:R-:W-:Y:S04]  /*0260*/  BSSY.RECONVERGENT B0, `(.L_x_4) ;  /* 0x000000c000007945 */ /* 0x000fe80003800200 */
[C---:B------:R-:W-:Y:S02]  /*0270*/  ISETP.NE.OR P1, PT, R0.reuse, 0x1, !P4 ;  /* 0x000000010000780c */ /* 0x040fe40006725670 */
[----:B------:R-:W-:-:S11]  /*0280*/  ISETP.NE.OR P0, PT, R0, 0x3, !P4 ;  /* 0x000000030000780c */ /* 0x000fd60006705670 */
[----:B------:R-:W-:Y:S05]  /*0290*/  @P1 BRA `(.L_x_5) ;  /* 0x0000000000201947 */ /* 0x000fea0003800000 */
[----:B------:R-:W3:Y:S02]  /*02a0*/  LDCU.64 UR4, c[0x0][0x348] ;  /* 0x00006900ff0477ac */ /* 0x000ee40008000a00 */
[----:B---3--:R-:W-:Y:S02]  /*02b0*/  UIADD3 UR6, UP1, UPT, UR4, 0x80, URZ ;  /* 0x0000008004067890 */ /* 0x008fe4000ff3e0ff */
[----:B------:R-:W-:Y:S02]  /*02c0*/  UIADD3 UR4, UP0, UPT, UR4, 0x180, URZ ;  /* 0x0000018004047890 */ /* 0x000fe4000ff1e0ff */
[----:B------:R-:W-:Y:S02]  /*02d0*/  UIADD3.X UR7, UPT, UPT, URZ, UR5, URZ, UP1, !UPT ;  /* 0x00000005ff077290 */ /* 0x000fe40008ffe4ff */
[----:B------:R-:W-:-:S07]  /*02e0*/  UIADD3.X UR5, UPT, UPT, URZ, UR5, URZ, UP0, !UPT ;  /* 0x00000005ff057290 */ /* 0x000fce00087fe4ff */
[----:B------:R3:W-:Y:S02]  /*02f0*/  UTMACCTL.PF [UR6] ;  /* 0x00000000060079b9 */ /* 0x0007e40008040000 */
[----:B------:R3:W-:Y:S02]  /*0300*/  UTMACCTL.PF [UR4] ;  /* 0x00000000040079b9 */ /* 0x0007e40008040000 */
[----:B---3--:R-:W-:Y:S01]  /*0310*/  NOP ;  /* 0x0000000000007918 */ /* 0x008fe20000000000 */
.L_x_5:
[----:B------:R-:W-:Y:S05]  /*0320*/  BSYNC.RECONVERGENT B0 ;  /* 0x0000000000007941 */ /* 0x000fea0003800200 */
.L_x_4:
[----:B------:R-:W-:Y:S04]  /*0330*/  BSSY.RECONVERGENT B0, `(.L_x_6) ;  /* 0x000000a000007945 */ /* 0x000fe80003800200 */
        /* <DEDUP_REMOVED lines=9> */
.L_x_7:
[----:B------:R-:W-:Y:S05]  /*03d0*/  BSYNC.RECONVERGENT B0 ;  /* 0x0000000000007941 */ /* 0x000fea0003800200 */
.L_x_6:
[----:B------:R-:W3:Y:S01]  /*03e0*/  LDCU.64 UR4, c[0x0][0x888] ;  /* 0x00011100ff0477ac */ /* 0x000ee20008000a00 */
[----:B------:R-:W-:Y:S02]  /*03f0*/  UISETP.EQ.U32.AND UP1, UPT, UR8, URZ, UPT ;  /* 0x000000ff0800728c */ /* 0x000fe4000bf22070 */
[----:B------:R-:W-:Y:S02]  /*0400*/  UPLOP3.LUT UP3, UPT, UPT, UPT, UPT, 0x80, 0x8 ;  /* 0x000000000008789c */ /* 0x000fe40003f6f070 */
[----:B---3--:R-:W-:-:S04]  /*0410*/  UISETP.NE.U32.AND UP0, UPT, UR4, URZ, UPT ;  /* 0x000000ff0400728c */ /* 0x008fc8000bf05070 */
[----:B------:R-:W-:-:S04]  /*0420*/  UISETP.NE.AND.EX UP0, UPT, UR5, URZ, UPT, UP0 ;  /* 0x000000ff0500728c */ /* 0x000fc8000bf05300 */
[----:B------:R-:W-:-:S04]  /*0430*/  UISETP.EQ.OR.EX UP2, UPT, UR9, URZ, !UP0, UP1 ;  /* 0x000000ff0900728c */ /* 0x000fc8000c742710 */
[----:B------:R-:W-:-:S06]  /*0440*/  UP2UR UR4, UPR, URZ, 0x4 ;  /* 0x00000004ff047883 */ /* 0x000fcc0008000000 */
[----:B------:R-:W-:Y:S01]  /*0450*/  MOV R56, UR4 ;  /* 0x0000000400387c02 */ /* 0x000fe20008000f00 */
[----:B------:R-:W-:Y:S06]  /*0460*/  BRA.U !UP2, `(.L_x_8) ;  /* 0x000000010a207547 */ /* 0x000fec000b800000 */
[----:B------:R-:W-:Y:S01]  /*0470*/  UISETP.NE.U32.AND UP1, UPT, UR8, URZ, UPT ;  /* 0x000000ff0800728c */ /* 0x000fe2000bf25070 */
[----:B-----5:R-:W-:Y:S01]  /*0480*/  FSETP.NEU.AND P0, PT, R27, RZ, PT ;  /* 0x000000ff1b00720b */ /* 0x020fe20003f0d000 */
[----:B------:R-:W-:Y:S02]  /*0490*/  USEL UR4, URZ, 0xffffffff, UP0 ;  /* 0xffffffffff047887 */ /* 0x000fe40008000000 */
[----:B------:R-:W-:-:S10]  /*04a0*/  UISETP.NE.AND.EX UP1, UPT, UR9, URZ, UPT, UP1 ;  /* 0x000000ff0900728c */ /* 0x000fd4000bf25310 */
[----:B------:R-:W-:Y:S01]  /*04b0*/  VOTEU.ANY UP0, P0 ;  /* 0x0000000000ff7886 */ /* 0x000fe20000000100 */
[----:B------:R-:W-:-:S04]  /*04c0*/  @!UP1 USEL UR4, URZ, 0xffffffff, UP0 ;  /* 0xffffffffff049887 */ /* 0x000fc80008000000 */
[----:B------:R-:W-:-:S04]  /*04d0*/  ULOP3.LUT UR4, UR4, 0x1, URZ, 0xc0, !UPT ;  /* 0x0000000104047892 */ /* 0x000fc8000f8ec0ff */
[----:B------:R-:W-:-:S11]  /*04e0*/  UISETP.NE.U32.AND UP3, UPT, UR4, 0x1, UPT ;  /* 0x000000010400788c */ /* 0x000fd6000bf65070 */
.L_x_8:
[----:B-1----:R-:W1:Y:S01]  /*04f0*/  SHFL.IDX PT, R2, R54, RZ, 0x1f ;  /* 0x00001fff36027589 */ /* 0x002e6200000e0000 */
[----:B------:R-:W-:-:S04]  /*0500*/  UISETP.NE.AND UP0, UPT, UR17, 0x2, UPT ;  /* 0x000000021100788c */ /* 0x000fc8000bf05270 */
[----:B------:R-:W-:Y:S01]  /*0510*/  USEL UR40, URZ, 0x1, UP0 ;  /* 0x00000001ff287887 */ /* 0x000fe20008000000 */
[----:B-1----:R-:W-:-:S13]  /*0520*/  ISETP.NE.AND P0, PT, R2, RZ, PT ;  /* 0x000000ff0200720c */ /* 0x002fda0003f05270 */
[----:B------:R-:W-:Y:S05]  /*0530*/  @P0 BRA `(.L_x_9) ;  /* 0x0000000000500947 */ /* 0x000fea0003800000 */
[----:B------:R-:W1:Y:S01]  /*0540*/  S2UR UR4, SR_CgaCtaId ;  /* 0x00000000000479c3 */ /* 0x000e620000008800 */
[----:B------:R-:W-:Y:S01]  /*0550*/  UMOV UR5, 0x400 ;  /* 0x0000040000057882 */ /* 0x000fe20000000000 */
[----:B------:R-:W-:Y:S01]  /*0560*/  UMOV UR8, 0x1 ;  /* 0x0000000100087882 */ /* 0x000fe20000000000 */
[----:B------:R-:W-:Y:S01]  /*0570*/  UMOV UR6, 0x3 ;  /* 0x0000000300067882 */ /* 0x000fe20000000000 */
[----:B------:R-:W-:-:S04]  /*0580*/  UIADD3 UR8, UPT, UPT, -UR8, 0x100000, URZ ;  /* 0x0010000008087890 */ /* 0x000fc8000fffe1ff */
[----:B------:R-:W-:Y:S02]  /*0590*/  USHF.L.U32 UR9, UR8, 0xb, URZ ;  /* 0x0000000b08097899 */ /* 0x000fe400080006ff */
[----:B------:R-:W-:Y:S02]  /*05a0*/  USHF.L.U32 UR8, UR8, 0x1, URZ ;  /* 0x0000000108087899 */ /* 0x000fe400080006ff */
[----:B------:R-:W-:-:S04]  /*05b0*/  UIADD3 UR6, UPT, UPT, -UR6, 0x100000, URZ ;  /* 0x0010000006067890 */ /* 0x000fc8000fffe1ff */
[----:B------:R-:W-:Y:S02]  /*05c0*/  USHF.L.U32 UR7, UR6, 0xb, URZ ;  /* 0x0000000b06077899 */ /* 0x000fe400080006ff */
[----:B------:R-:W-:Y:S01]  /*05d0*/  USHF.L.U32 UR6, UR6, 0x1, URZ ;  /* 0x0000000106067899 */ /* 0x000fe200080006ff */
[----:B------:R-:W-:Y:S01]  /*05e0*/  ELECT P0, URZ, PT ;  /* 0x0000000000ff782f */ /* 0x000fe20003800000 */
[----:B-1----:R-:W-:Y:S01]  /*05f0*/  ULEA UR4, UR4, UR5, 0x18 ;  /* 0x0000000504047291 */ /* 0x002fe2000f8ec0ff */
[----:B------:R-:W1:Y:S11]  /*0600*/  FENCE.VIEW.ASYNC.S ;  /* 0x00000000000073c6 */ /* 0x000e760000000000 */
[----:B-1----:R1:W3:Y:S01]  /*0610*/  SYNCS.EXCH.64 URZ, [UR4], UR8 ;  /* 0x0000000804ff75b2 */ /* 0x0022e20008000100 */
[----:B------:R1:W4:Y:S01]  /*0620*/  SYNCS.EXCH.64 URZ, [UR4+0x18], UR6 ;  /* 0x0000180604ff75b2 */ /* 0x0003220008000100 */
[----:B------:R1:W1:Y:S01]  /*0630*/  SYNCS.EXCH.64 URZ, [UR4+0x8], UR8 ;  /* 0x0000080804ff75b2 */ /* 0x0002620008000100 */
[----:B------:R1:W1:Y:S01]  /*0640*/  SYNCS.EXCH.64 URZ, [UR4+0x20], UR6 ;  /* 0x0000200604ff75b2 */ /* 0x0002620008000100 */
[----:B------:R1:W1:Y:S01]  /*0650*/  SYNCS.EXCH.64 URZ, [UR4+0x10], UR8 ;  /* 0x0000100804ff75b2 */ /* 0x0002620008000100 */
[----:B------:R1:W1:Y:S01]  /*0660*/  SYNCS.EXCH.64 URZ, [UR4+0x28], UR6 ;  /* 0x0000280604ff75b2 */ /* 0x0002620008000100 */
[----:B------:R-:W-:Y:S01]  /*0670*/  NOP ;  /* 0x0000000000007918 */ /* 0x000fe20000000000 */
.L_x_9:
[----:B------:R-:W2:Y:S01]  /*0680*/  SHFL.IDX PT, R2, R54, RZ, 0x1f ;  /* 0x00001fff36027589 */ /* 0x000ea200000e0000 */
[----:B------:R-:W-:Y:S01]  /*0690*/  NOP ;  /* 0x0000000000007918 */ /* 0x000fe20000000000 */
[----:B--2---:R-:W-:-:S13]  /*06a0*/  ISETP.NE.AND P0, PT, R2, 0x1, PT ;  /* 0x000000010200780c */ /* 0x004fda0003f05270 */
[----:B------:R-:W-:Y:S05]  /*06b0*/  @P0 BRA `(.L_x_10) ;  /* 0x0000000000580947 */ /* 0x000fea0003800000 */
[----:B-1----:R-:W1:Y:S01]  /*06c0*/  S2UR UR4, SR_CgaCtaId ;  /* 0x00000000000479c3 */ /* 0x002e620000008800 */
        /* <DEDUP_REMOVED lines=12> */
[----:B-1----:R2:W1:Y:S01]  /*0790*/  SYNCS.EXCH.64 URZ, [UR4+0x30], UR8 ;  /* 0x0000300804ff75b2 */ /* 0x0024620008000100 */
[----:B------:R2:W1:Y:S01]  /*07a0*/  SYNCS.EXCH.64 URZ, [UR4+0x50], UR6 ;  /* 0x0000500604ff75b2 */ /* 0x0004620008000100 */
[----:B------:R2:W1:Y:S01]  /*07b0*/  SYNCS.EXCH.64 URZ, [UR4+0x38], UR8 ;  /* 0x0000380804ff75b2 */ /* 0x0004620008000100 */
[----:B------:R2:W1:Y:S01]  /*07c0*/  SYNCS.EXCH.64 URZ, [UR4+0x58], UR6 ;  /* 0x0000580604ff75b2 */ /* 0x0004620008000100 */
[----:B------:R2:W1:Y:S01]  /*07d0*/  SYNCS.EXCH.64 URZ, [UR4+0x40], UR8 ;  /* 0x0000400804ff75b2 */ /* 0x0004620008000100 */
[----:B------:R2:W1:Y:S01]  /*07e0*/  SYNCS.EXCH.64 URZ, [UR4+0x60], UR6 ;  /* 0x0000600604ff75b2 */ /* 0x0004620008000100 */
[----:B------:R2:W1:Y:S01]  /*07f0*/  SYNCS.EXCH.64 URZ, [UR4+0x48], UR8 ;  /* 0x0000480804ff75b2 */ /* 0x0004620008000100 */
[----:B------:R2:W1:Y:S02]  /*0800*/  SYNCS.EXCH.64 URZ, [UR4+0x68], UR6 ;  /* 0x0000680604ff75b2 */ /* 0x0004640008000100 */
[----:B--2---:R-:W-:Y:S01]  /*0810*/  NOP ;  /* 0x0000000000007918 */ /* 0x004fe20000000000 */
.L_x_10:
[----:B------:R-:W2:Y:S01]  /*0820*/  SHFL.IDX PT, R2, R54, RZ, 0x1f ;  /* 0x00001fff36027589 */ /* 0x000ea200000e0000 */
[----:B------:R-:W-:Y:S01]  /*0830*/  NOP ;  /* 0x0000000000007918 */ /* 0x000fe20000000000 */
[----:B--2---:R-:W-:-:S13]  /*0840*/  ISETP.NE.AND P0, PT, R2, 0x3, PT ;  /* 0x000000030200780c */ /* 0x004fda0003f05270 */
[----:B------:R-:W-:Y:S05]  /*0850*/  @P0 BRA `(.L_x_11) ;  /* 0x0000000000300947 */ /* 0x000fea0003800000 */
[----:B-1----:R-:W1:Y:S01]  /*0860*/  S2UR UR4, SR_CgaCtaId ;  /* 0x00000000000479c3 */ /* 0x002e620000008800 */
[----:B------:R-:W-:Y:S01]  /*0870*/  UMOV UR6, 0x400 ;  /* 0x0000040000067882 */ /* 0x000fe20000000000 */
[----:B------:R-:W-:Y:S01]  /*0880*/  UMOV UR5, 0x20 ;  /* 0x0000002000057882 */ /* 0x000fe20000000000 */
[----:B------:R-:W-:Y:S01]  /*0890*/  ELECT P0, URZ, PT ;  /* 0x0000000000ff782f */ /* 0x000fe20003800000 */
[----:B-1----:R-:W-:Y:S02]  /*08a0*/  ULEA UR6, UR4, UR6, 0x18 ;  /* 0x0000000604067291 */ /* 0x002fe4000f8ec0ff */
[----:B------:R-:W-:-:S04]  /*08b0*/  UIADD3 UR4, UPT, UPT, -UR5, 0x100000, URZ ;  /* 0x0010000005047890 */ /* 0x000fc8000fffe1ff */
[----:B------:R-:W-:Y:S02]  /*08c0*/  USHF.L.U32 UR5, UR4, 0xb, URZ ;  /* 0x0000000b04057899 */ /* 0x000fe400080006ff */
[----:B------:R-:W-:Y:S01]  /*08d0*/  USHF.L.U32 UR4, UR4, 0x1, URZ ;  /* 0x0000000104047899 */ /* 0x000fe200080006ff */
[----:B------:R-:W1:Y:S11]  /*08e0*/  FENCE.VIEW.ASYNC.S ;  /* 0x00000000000073c6 */ /* 0x000e760000000000 */
[----:B-1----:R2:W1:Y:S01]  /*08f0*/  SYNCS.EXCH.64 URZ, [UR6+0x70], UR4 ;  /* 0x0000700406ff75b2 */ /* 0x0024620008000100 */
[----:B------:R2:W1:Y:S02]  /*0900*/  SYNCS.EXCH.64 URZ, [UR6+0x78], UR4 ;  /* 0x0000780406ff75b2 */ /* 0x0004640008000100 */
[----:B--2---:R-:W-:Y:S01]  /*0910*/  NOP ;  /* 0x0000000000007918 */ /* 0x004fe20000000000 */
.L_x_11:
[----:B------:R-:W2:Y:S01]  /*0920*/  SHFL.IDX PT, R2, R54, RZ, 0x1f ;  /* 0x00001fff36027589 */ /* 0x000ea200000e0000 */
[----:B------:R-:W-:Y:S01]  /*0930*/  NOP ;  /* 0x0000000000007918 */ /* 0x000fe20000000000 */
[----:B--2---:R-:W-:-:S13]  /*0940*/  ISETP.NE.AND P0, PT, R2, 0x4, PT ;  /* 0x000000040200780c */ /* 0x004fda0003f05270 */
[----:B------:R-:W-:Y:S05]  /*0950*/  @P0 BRA `(.L_x_12) ;  /* 0x00000000004c0947 */ /* 0x000fea0003800000 */
[----:B-1----:R-:W1:Y:S01]  /*0960*/  S2UR UR6, SR_CgaCtaId ;  /* 0x00000000000679c3 */ /* 0x002e620000008800 */
[----:B------:R-:W-:Y:S01]  /*0970*/  UMOV UR4, 0x3a0 ;  /* 0x000003a000047882 */ /* 0x000fe20000000000 */
[----:B------:R-:W-:Y:S01]  /*0980*/  UMOV UR5, 0x400 ;  /* 0x0000040000057882 */ /* 0x000fe20000000000 */
[----:B------:R-:W-:Y:S01]  /*0990*/  USEL UR4, UR4, 0x320, UP3 ;  /* 0x0000032004047887 */ /* 0x000fe20009800000 */
[----:B------:R-:W-:Y:S01]  /*09a0*/  UMOV UR8, 0x1 ;  /* 0x0000000100087882 */ /* 0x000fe20000000000 */
[----:B------:R-:W-:Y:S01]  /*09b0*/  ELECT P0, URZ, PT ;  /* 0x0000000000ff782f */ /* 0x000fe20003800000 */
[----:B------:R-:W-:-:S04]  /*09c0*/  UIADD3 UR8, UPT, UPT, -UR8, 0x100000, URZ ;  /* 0x0010000008087890 */ /* 0x000fc8000fffe1ff */
[----:B------:R-:W-:Y:S02]  /*09d0*/  USHF.L.U32 UR9, UR8, 0xb, URZ ;  /* 0x0000000b08097899 */ /* 0x000fe400080006ff */
[----:B------:R-:W-:Y:S02]  /*09e0*/  USHF.L.U32 UR8, UR8, 0x1, URZ ;  /* 0x0000000108087899 */ /* 0x000fe400080006ff */
[----:B-1----:R-:W-:Y:S02]  /*09f0*/  ULEA UR6, UR6, UR5, 0x18 ;  /* 0x0000000506067291 */ /* 0x002fe4000f8ec0ff */
[----:B------:R-:W-:-:S04]  /*0a00*/  UIADD3 UR4, UPT, UPT, -UR4, 0x100000, URZ ;  /* 0x0010000004047890 */ /* 0x000fc8000fffe1ff */
[----:B------:R-:W-:Y:S02]  /*0a10*/  USHF.L.U32 UR5, UR4, 0xb, URZ ;  /* 0x0000000b04057899 */ /* 0x000fe400080006ff */
[----:B------:R-:W-:Y:S01]  /*0a20*/  USHF.L.U32 UR4, UR4, 0x1, URZ ;  /* 0x0000000104047899 */ /* 0x000fe200080006ff */
[----:B------:R-:W1:Y:S03]  /*0a30*/  FENCE.VIEW.ASYNC.S ;  /* 0x00000000000073c6 */ /* 0x000e660000000000 */
[----:B-1----:R2:W1:Y:S08]  /*0a40*/  SYNCS.EXCH.64 URZ, [UR6+0x80], UR8 ;  /* 0x0000800806ff75b2 */ /* 0x0024700008000100 */
[----:B------:R2:W1:Y:S01]  /*0a50*/  SYNCS.EXCH.64 URZ, [UR6+0x90], UR4 ;  /* 0x0000900406ff75b2 */ /* 0x0004620008000100 */
[----:B------:R2:W1:Y:S01]  /*0a60*/  SYNCS.EXCH.64 URZ, [UR6+0x88], UR8 ;  /* 0x0000880806ff75b2 */ /* 0x0004620008000100 */
[----:B------:R2:W1:Y:S02]  /*0a70*/  SYNCS.EXCH.64 URZ, [UR6+0x98], UR4 ;  /* 0x0000980406ff75b2 */ /* 0x0004640008000100 */
[----:B--2---:R-:W-:Y:S01]  /*0a80*/  NOP ;  /* 0x0000000000007918 */ /* 0x004fe20000000000 */
.L_x_12:
        /* <DEDUP_REMOVED lines=26> */
.L_x_13:
[----:B------:R-:W2:Y:S01]  /*0c30*/  SHFL.IDX PT, R2, R54, RZ, 0x1f ;  /* 0x00001fff36027589 */ /* 0x000ea200000e0000 */
[----:B------:R-:W1:Y:S01]  /*0c40*/  S2UR UR52, SR_CgaCtaId ;  /* 0x00000000003479c3 */ /* 0x000e620000008800 */
[----:B------:R-:W-:Y:S01]  /*0c50*/  NOP ;  /* 0x0000000000007918 */ /* 0x000fe20000000000 */
[----:B--2---:R-:W-:-:S13]  /*0c60*/  ISETP.NE.AND P0, PT, R2, 0x3, PT ;  /* 0x000000030200780c */ /* 0x004fda0003f05270 */
[----:B-1----:R-:W-:Y:S05]  /*0c70*/  @P0 BRA `(.L_x_14) ;  /* 0x0000000000340947 */ /* 0x002fea0003800000 */
[----:B------:R-:W-:Y:S01]  /*0c80*/  UMOV UR4, 0x400 ;  /* 0x0000040000047882 */ /* 0x000fe20000000000 */
[----:B------:R-:W-:Y:S01]  /*0c90*/  UMOV UR6, 0x20 ;  /* 0x0000002000067882 */ /* 0x000fe20000000000 */
[----:B------:R-:W-:Y:S02]  /*0ca0*/  ULEA UR4, UR52, UR4, 0x18 ;  /* 0x0000000434047291 */ /* 0x000fe4000f8ec0ff */
[----:B------:R-:W-:-:S04]  /*0cb0*/  UIADD3 UR6, UPT, UPT, -UR6, 0x100000, URZ ;  /* 0x0010000006067890 */ /* 0x000fc8000fffe1ff */
[----:B------:R-:W-:Y:S02]  /*0cc0*/  USHF.L.U32 UR7, UR6, 0xb, URZ ;  /* 0x0000000b06077899 */ /* 0x000fe400080006ff */
[----:B------:R-:W-:Y:S01]  /*0cd0*/  USHF.L.U32 UR6, UR6, 0x1, URZ ;  /* 0x0000000106067899 */ /* 0x000fe200080006ff */
[----:B------:R-:W-:Y:S01]  /*0ce0*/  ELECT P0, URZ, PT ;  /* 0x0000000000ff782f */ /* 0x000fe20003800000 */
[----:B------:R-:W1:Y:S10]  /*0cf0*/  FENCE.VIEW.ASYNC.S ;  /* 0x00000000000073c6 */ /* 0x000e740000000000 */
[----:B-1----:R1:W2:Y:S01]  /*0d00*/  SYNCS.EXCH.64 URZ, [UR4+0xe0], UR6 ;  /* 0x0000e00604ff75b2 */ /* 0x0022a20008000100 */
[----:B------:R1:W1:Y:S01]  /*0d10*/  SYNCS.EXCH.64 URZ, [UR4+0xf0], UR6 ;  /* 0x0000f00604ff75b2 */ /* 0x0002620008000100 */
[----:B------:R1:W1:Y:S01]  /*0d20*/  SYNCS.EXCH.64 URZ, [UR4+0xe8], UR6 ;  /* 0x0000e80604ff75b2 */ /* 0x0002620008000100 */
[----:B------:R1:W1:Y:S01]  /*0d30*/  SYNCS.EXCH.64 URZ, [UR4+0xf8], UR6 ;  /* 0x0000f80604ff75b2 */ /* 0x0002620008000100 */
[----:B------:R-:W-:Y:S01]  /*0d40*/  NOP ;  /* 0x0000000000007918 */ /* 0x000fe20000000000 */
.L_x_14:
[----:B-1----:R-:W1:Y:S01]  /*0d50*/  LDCU UR4, c[0x0][0x36c] ;  /* 0x00006d80ff0477ac */ /* 0x002e620008000800 */
[----:B------:R-:W-:Y:S01]  /*0d60*/  ISETP.NE.OR P4, PT, R0, 0x2, !P4 ;  /* 0x000000020000780c */ /* 0x000fe20006785670 */
[----:B------:R-:W-:Y:S01]  /*0d70*/  NOP ;  /* 0x0000000000007918 */ /* 0x000fe20000000000 */
[----:B------:R-:W-:Y:S01]  /*0d80*/  LOP3.LUT R0, R65, 0x1f, RZ, 0xc0, !PT ;  /* 0x0000001f41007812 */ /* 0x000fe200078ec0ff */
[----:B------:R-:W-:Y:S02]  /*0d90*/  UISETP.NE.AND UP4, UPT, UR17, URZ, UPT ;  /* 0x000000ff1100728c */ /* 0x000fe4000bf85270 */
[----:B-1----:R-:W-:-:S09]  /*0da0*/  UISETP.EQ.U32.AND UP5, UPT, UR4, 0x1, UPT ;  /* 0x000000010400788c */ /* 0x002fd2000bfa2070 */
[----:B------:R-:W-:Y:S05]  /*0db0*/  BRA.U !UP5, `(.L_x_15) ;  /* 0x000000010d087547 */ /* 0x000fea000b800000 */
[----:B--234-:R-:W-:Y:S01]  /*0dc0*/  UCGABAR_ARV ;  /* 0x00000000000079c7 */ /* 0x01cfe20008000000 */
[----:B------:R-:W-:Y:S05]  /*0dd0*/  BRA `(.L_x_16) ;  /* 0x0000000000047947 */ /* 0x000fea0003800000 */
.L_x_15:
[----:B--234-:R-:W-:Y:S01]  /*0de0*/  NOP ;  /* 0x0000000000007918 */ /* 0x01cfe20000000000 */
.L_x_16:
[----:B------:R-:W1:Y:S01]  /*0df0*/  S2UR UR20, SR_CTAID.Y ;  /* 0x00000000001479c3 */ /* 0x000e620000002600 */
[----:B------:R-:W-:-:S05]  /*0e00*/  CS2R.32 R55, SR_CgaSize ;  /* 0x0000000000377805 */ /* 0x000fca0000008a00 */
[----:B------:R-:W-:-:S05]  /*0e10*/  IMAD R55, R55, -0xa0, RZ ;  /* 0xffffff6037377824 */ /* 0x000fca00078e02ff */
[----:B------:R-:W-:-:S14]  /*0e20*/  R2UR UR4, R55 ;  /* 0x00000000370472ca */ /* 0x000fdc00000e0000 */
[----:B------:R-:W2:Y:S01]  /*0e30*/  LDCU UR4, c[0x0][UR4+0x2b4] ;  /* 0x00005680040477ac */ /* 0x000ea20008000800 */
[----:B------:R-:W-:-:S05]  /*0e40*/  CS2R.32 R55, SR_CgaSize ;  /* 0x0000000000377805 */ /* 0x000fca0000008a00 */
[----:B------:R-:W-:-:S05]  /*0e50*/  IMAD R55, R55, -0xa0, RZ ;  /* 0xffffff6037377824 */ /* 0x000fca00078e02ff */
[----:B------:R-:W-:-:S14]  /*0e60*/  R2UR UR5, R55 ;  /* 0x00000000370572ca */ /* 0x000fdc00000e0000 */
[----:B------:R-:W3:Y:S01]  /*0e70*/  LDCU UR5, c[0x0][UR5+0x2b0] ;  /* 0x00005600050577ac */ /* 0x000ee20008000800 */
[----:B------:R-:W4:Y:S01]  /*0e80*/  S2UR UR16, SR_CTAID.X ;  /* 0x00000000001079c3 */ /* 0x000f220000002500 */
[----:B------:R-:W-:-:S05]  /*0e90*/  CS2R.32 R55, SR_CgaSize ;  /* 0x0000000000377805 */ /* 0x000fca0000008a00 */
[----:B------:R-:W-:-:S05]  /*0ea0*/  IMAD R55, R55, -0xa0, RZ ;  /* 0xffffff6037377824 */ /* 0x000fca00078e02ff */
[----:B------:R-:W-:-:S14]  /*0eb0*/  R2UR UR7, R55 ;  /* 0x00000000370772ca */ /* 0x000fdc00000e0000 */
[----:B------:R-:W3:Y:S01]  /*0ec0*/  LDCU UR7, c[0x0][UR7+0x2a4] ;  /* 0x00005480070777ac */ /* 0x000ee20008000800 */
[----:B------:R-:W-:-:S05]  /*0ed0*/  CS2R.32 R55, SR_CgaSize ;  /* 0x0000000000377805 */ /* 0x000fca0000008a00 */
[----:B------:R-:W-:-:S05]  /*0ee0*/  IMAD R55, R55, -0xa0, RZ ;  /* 0xffffff6037377824 */ /* 0x000fca00078e02ff */
[----:B------:R-:W-:-:S14]  /*0ef0*/  R2UR UR63, R55 ;  /* 0x00000000373f72ca */ /* 0x000fdc00000e0000 */
[----:B------:R-:W3:Y:S01]  /*0f00*/  LDCU UR63, c[0x0][UR63+0x2a0] ;  /* 0x000054003f3f77ac */ /* 0x000ee20008000800 */
[----:B------:R-:W-:Y:S02]  /*0f10*/  ULOP3.LUT UR55, UR52, 0x1, URZ, 0xc0, !UPT ;  /* 0x0000000134377892 */ /* 0x000fe4000f8ec0ff */
[----:B------:R-:W-:Y:S02]  /*0f20*/  USHF.R.U32.HI UR26, URZ, 0x1, UR52 ;  /* 0x00000001ff1a7899 */ /* 0x000fe40008011634 */
[----:B------:R-:W-:Y:S02]  /*0f30*/  UISETP.GT.U32.AND UP1, UPT, UR55, 0xffff, UPT ;  /* 0x0000ffff3700788c */ /* 0x000fe4000bf24070 */
[----:B------:R-:W-:Y:S01]  /*0f40*/  USHF.L.U32 UR38, UR52, 0x9, URZ ;  /* 0x0000000934267899 */ /* 0x000fe200080006ff */
[----:B-1----:R-:W-:Y:S01]  /*0f50*/  I2FP.F32.U32 R2, UR20 ;  /* 0x0000001400027c45 */ /* 0x002fe20008201000 */
[----:B------:R-:W1:Y:S04]  /*0f60*/  LDCU UR21, c[0x0][0xb24] ;  /* 0x00016480ff1577ac */ /* 0x000e680008000800 */
[----:B--2---:R-:W-:Y:S01]  /*0f70*/  FMUL R2, R2, UR4 ;  /* 0x0000000402027c20 */ /* 0x004fe20008400000 */
[----:B------:R-:W-:Y:S01]  /*0f80*/  ULOP3.LUT UR4, UR52, 0x2, URZ, 0xc0, !UPT ;  /* 0x0000000234047892 */ /* 0x000fe2000f8ec0ff */
[----:B----4-:R-:W-:Y:S01]  /*0f90*/  I2FP.F32.U32 R3, UR16 ;  /* 0x0000001000037c45 */ /* 0x010fe20008201000 */
[----:B------:R-:W2:Y:S03]  /*0fa0*/  LDCU UR42, c[0x0][0xb24] ;  /* 0x00016480ff2a77ac */ /* 0x000ea60008000800 */
[----:B------:R-:W4:Y:S01]  /*0fb0*/  F2I.U32.TRUNC.NTZ R2, R2 ;  /* 0x0000000200027305 */ /* 0x000f22000020f000 */
[----:B---3--:R-:W-:Y:S01]  /*0fc0*/  FMUL R3, R3, UR5 ;  /* 0x0000000503037c20 */ /* 0x008fe20008400000 */
[----:B------:R-:W-:Y:S01]  /*0fd0*/  UISETP.GT.U32.AND UP0, UPT, UR4, 0xffff, UPT ;  /* 0x0000ffff0400788c */ /* 0x000fe2000bf04070 */
[----:B------:R-:W3:Y:S05]  /*0fe0*/  LDCU UR28, c[0x0][0xb30] ;  /* 0x00016600ff1c77ac */ /* 0x000eea0008000800 */
[----:B------:R-:W1:Y:S01]  /*0ff0*/  F2I.U32.TRUNC.NTZ R3, R3 ;  /* 0x0000000300037305 */ /* 0x000e62000020f000 */
[----:B------:R-:W-:-:S02]  /*1000*/  USEL UR30, UR4, 0xffff, !UP0 ;  /* 0x0000ffff041e7887 */ /* 0x000fc4000c000000 */
[----:B------:R-:W-:Y:S01]  /*1010*/  USHF.L.U32 UR37, UR52, 0xb, URZ ;  /* 0x0000000b34257899 */ /* 0x000fe200080006ff */
[----:B------:R-:W-:Y:S01]  /*1020*/  UMOV UR32, 0x5 ;  /* 0x0000000500207882 */ /* 0x000fe20000000000 */
[----:B------:R-:W-:Y:S01]  /*1030*/  USEL UR31, UR55, 0xffff, !UP1 ;  /* 0x0000ffff371f7887 */ /* 0x000fe2000c800000 */
[----:B----4-:R-:W-:Y:S02]  /*1040*/  R2UR UR6, R2 ;  /* 0x00000000020672ca */ /* 0x010fe400000e0000 */
[----:B------:R-:W-:Y:S02]  /*1050*/  PRMT R2, RZ, 0x7610, R2 ;  /* 0x00007610ff027816 */ /* 0x000fe40000000002 */
[----:B-1----:R-:W-:-:S09]  /*1060*/  R2UR UR5, R3 ;  /* 0x00000000030572ca */ /* 0x002fd200000e0000 */
[----:B------:R-:W-:-:S04]  /*1070*/  UIADD3 UR4, UPT, UPT, -UR6, URZ, URZ ;  /* 0x000000ff06047290 */ /* 0x000fc8000fffe1ff */
[----:B------:R-:W-:Y:S02]  /*1080*/  UIMAD UR4, UR7, UR4, UR20 ;  /* 0x00000004070472a4 */ /* 0x000fe4000f8e0214 */
[----:B------:R-:W-:-:S04]  /*1090*/  UIADD3 UR5, UPT, UPT, -UR5, URZ, URZ ;  /* 0x000000ff05057290 */ /* 0x000fc8000fffe1ff */
[----:B------:R-:W-:Y:S01]  /*10a0*/  IMAD.U32 R55, RZ, RZ, UR4 ;  /* 0x00000004ff377e24 */ /* 0x000fe2000f8e00ff */
[----:B------:R-:W-:Y:S01]  /*10b0*/  UIMAD UR63, UR63, UR5, UR16 ;  /* 0x000000053f3f72a4 */ /* 0x000fe2000f8e0210 */
[----:B--23--:R-:W-:Y:S11]  /*10c0*/  BRA.U UP4, `(.L_x_17) ;  /* 0x0000000104407547 */ /* 0x00cff6000b800000 */
[----:B------:R-:W-:-:S13]  /*10d0*/  R2UR UR4, R55 ;  /* 0x00000000370472ca */ /* 0x000fda00000e0000 */
[----:B------:R-:W-:Y:S02]  /*10e0*/  UISETP.NE.AND UP0, UPT, UR4, URZ, UPT ;  /* 0x000000ff0400728c */ /* 0x000fe4000bf05270 */
[----:B------:R-:W-:Y:S02]  /*10f0*/  UISETP.NE.AND UP1, UPT, UR4, 0x1, UPT ;  /* 0x000000010400788c */ /* 0x000fe4000bf25270 */
[----:B------:R-:W-:Y:S02]  /*1100*/  UISETP.NE.AND UP2, UPT, UR63, URZ, UP0 ;  /* 0x000000ff3f00728c */ /* 0x000fe40008745270 */
[----:B------:R-:W-:Y:S02]  /*1110*/  USEL UR4, URZ, 0x2, UP0 ;  /* 0x00000002ff047887 */ /* 0x000fe40008000000 */
[----:B------:R-:W-:Y:S02]  /*1120*/  USEL UR8, URZ, 0x1, UP2 ;  /* 0x00000001ff087887 */ /* 0x000fe40009000000 */
[----:B------:R-:W-:-:S02]  /*1130*/  UISETP.NE.AND UP2, UPT, UR63, URZ, UPT ;  /* 0x000000ff3f00728c */ /* 0x000fc4000bf45270 */
[----:B------:R-:W-:Y:S02]  /*1140*/  USEL UR5, URZ, 0x4, UP1 ;  /* 0x00000004ff057887 */ /* 0x000fe40008800000 */
[----:B------:R-:W-:Y:S02]  /*1150*/  UISETP.NE.AND UP0, UPT, UR63, 0x1, UPT ;  /* 0x000000013f00788c */ /* 0x000fe4000bf05270 */
[----:B------:R-:W-:Y:S02]  /*1160*/  USEL UR6, URZ, 0x8, UP1 ;  /* 0x00000008ff067887 */ /* 0x000fe40008800000 */
[----:B------:R-:W-:Y:S02]  /*1170*/  USEL UR7, UR5, 0x4, UP2 ;  /* 0x0000000405077887 */ /* 0x000fe40009000000 */
[----:B------:R-:W-:Y:S02]  /*1180*/  USEL UR4, UR4, 0x2, UP0 ;  /* 0x0000000204047887 */ /* 0x000fe40008000000 */
[----:B------:R-:W-:-:S02]  /*1190*/  USEL UR5, UR6, 0x8, UP0 ;  /* 0x0000000806057887 */ /* 0x000fc40008000000 */
[----:B------:R-:W-:-:S04]  /*11a0*/  UIADD3 UR4, UPT, UPT, UR4, UR7, UR8 ;  /* 0x0000000704047290 */ /* 0x000fc8000fffe008 */
[----:B------:R-:W-:-:S06]  /*11b0*/  UIADD3 UR4, UPT, UPT, UR4, UR5, URZ ;  /* 0x0000000504047290 */ /* 0x000fcc000fffe0ff */
[----:B------:R-:W-:-:S07]  /*11c0*/  MOV R2, UR4 ;  /* 0x0000000400027c02 */ /* 0x000fce0008000f00 */
.L_x_17:
[----:B------:R-:W1:Y:S01]  /*11d0*/  S2UR UR36, SR_CTAID.Z ;  /* 0x00000000002479c3 */ /* 0x000e620000002700 */
[----:B------:R-:W-:Y:S01]  /*11e0*/  UISETP.GE.AND UP0, UPT, UR21, 0x1, UPT ;  /* 0x000000011500788c */ /* 0x000fe2000bf06270 */
[----:B------:R-:W-:-:S08]  /*11f0*/  UMOV UR29, 0x3 ;  /* 0x00000003001d7882 */ /* 0x000fd00000000000 */
[----:B------:R-:W-:Y:S05]  /*1200*/  BRA.U !UP0, `(.L_x_18) ;  /* 0x0000000108d47547 */ /* 0x000fea000b800000 */
[----:B------:R-:W2:Y:S01]  /*1210*/  LDCU.128 UR12, c[0x0][0xb10] ;  /* 0x00016200ff0c77ac */ /* 0x000ea20008000c00 */
[----:B------:R-:W3:Y:S01]  /*1220*/  LDCU UR6, c[0x0][0x370] ;  /* 0x00006e00ff0677ac */ /* 0x000ee20008000800 */
[----:B------:R-:W4:Y:S01]  /*1230*/  LDCU UR5, c[0x0][0x374] ;  /* 0x00006e80ff0577ac */ /* 0x000f220008000800 */
[----:B------:R-:W1:Y:S01]  /*1240*/  LDCU UR27, c[0x0][0xb0c] ;  /* 0x00016180ff1b77ac */ /* 0x000e620008000800 */
[----:B------:R-:W1:Y:S01]  /*1250*/  LDCU UR4, c[0x0][0xb20] ;  /* 0x00016400ff0477ac */ /* 0x000e620008000800 */
[----:B------:R-:W1:Y:S01]  /*1260*/  LDCU.64 UR8, c[0x0][0xb28] ;  /* 0x00016500ff0877ac */ /* 0x000e620008000a00 */
[----:B--2---:R-:W-:Y:S02]  /*1270*/  UISETP.NE.AND UP0, UPT, UR14, 0x1, UPT ;  /* 0x000000010e00788c */ /* 0x004fe4000bf05270 */
[----:B----4-:R-:W-:Y:S02]  /*1280*/  UIMAD.WIDE.U32 UR10, UR5, UR15, URZ ;  /* 0x0000000f050a72a5 */ /* 0x010fe4000f8e00ff */
[----:B---3--:R-:W-:-:S02]  /*1290*/  UIMAD.WIDE.U32 UR22, UR6, UR12, URZ ;  /* 0x0000000c061672a5 */ /* 0x008fc4000f8e00ff */
[----:B-1----:R-:W-:Y:S02]  /*12a0*/  UISETP.NE.AND UP1, UPT, UR27, 0x1, UPT ;  /* 0x000000011b00788c */ /* 0x002fe4000bf25270 */
[----:B------:R-:W-:Y:S01]  /*12b0*/  UISETP.NE.AND UP2, UPT, UR21, 0x1, UPT ;  /* 0x000000011500788c */ /* 0x000fe2000bf45270 */
[----:B------:R-:W-:Y:S02]  /*12c0*/  UMOV UR10, UR11 ;  /* 0x0000000b000a7c82 */ /* 0x000fe40008000000 */
[----:B------:R-:W-:Y:S01]  /*12d0*/  UMOV UR22, UR23 ;  /* 0x0000001700167c82 */ /* 0x000fe20008000000 */
[----:B------:R-:W-:Y:S02]  /*12e0*/  @UP0 USHF.R.U32.HI UR5, URZ, UR4, UR10 ;  /* 0x00000004ff050299 */ /* 0x000fe4000801160a */
[----:B------:R-:W-:Y:S02]  /*12f0*/  UIMAD.WIDE.U32 UR24, UR20, UR15, URZ ;  /* 0x0000000f141872a5 */ /* 0x000fe4000f8e00ff */
[----:B------:R-:W-:-:S02]  /*1300*/  UIMAD.WIDE.U32 UR10, UR5, UR8, URZ ;  /* 0x00000008050a72a5 */ /* 0x000fc4000f8e00ff */
[----:B------:R-:W-:Y:S02]  /*1310*/  @UP1 USHF.R.U32.HI UR6, URZ, UR13, UR22 ;  /* 0x0000000dff061299 */ /* 0x000fe40008011616 */
[----:B------:R-:W-:Y:S02]  /*1320*/  UIMAD.WIDE.U32 UR18, UR16, UR12, URZ ;  /* 0x0000000c101272a5 */ /* 0x000fe4000f8e00ff */
[----:B------:R-:W-:Y:S01]  /*1330*/  UIMAD.WIDE.U32 UR22, UR6, UR8, URZ ;  /* 0x00000008061672a5 */ /* 0x000fe2000f8e00ff */
[----:B------:R-:W-:Y:S01]  /*1340*/  UMOV UR24, UR25 ;  /* 0x0000001900187c82 */ /* 0x000fe20008000000 */
[----:B------:R-:W-:Y:S01]  /*1350*/  UMOV UR10, UR11 ;  /* 0x0000000b000a7c82 */ /* 0x000fe20008000000 */
[----:B------:R-:W-:Y:S02]  /*1360*/  USHF.R.U32.HI UR24, URZ, UR4, UR24 ;  /* 0x00000004ff187299 */ /* 0x000fe40008011618 */
[----:B------:R-:W-:Y:S02]  /*1370*/  @UP2 USHF.R.U32.HI UR5, URZ, UR9, UR10 ;  /* 0x00000009ff052299 */ /* 0x000fe4000801160a */
[----:B------:R-:W-:Y:S01]  /*1380*/  UMOV UR7, UR23 ;  /* 0x0000001700077c82 */ /* 0x000fe20008000000 */
[----:B------:R-:W-:Y:S01]  /*1390*/  UMOV UR18, UR19 ;  /* 0x0000001300127c82 */ /* 0x000fe20008000000 */
[----:B------:R-:W-:-:S02]  /*13a0*/  @UP2 USHF.R.U32.HI UR6, URZ, UR9, UR7 ;  /* 0x00000009ff062299 */ /* 0x000fc40008011607 */
[----:B------:R-:W-:Y:S02]  /*13b0*/  USHF.R.U32.HI UR13, URZ, UR13, UR18 ;  /* 0x0000000dff0d7299 */ /* 0x000fe40008011612 */
[----:B------:R-:W-:Y:S02]  /*13c0*/  USEL UR4, UR20, UR24, !UP0 ;  /* 0x0000001814047287 */ /* 0x000fe4000c000000 */
[----:B------:R-:W-:Y:S02]  /*13d0*/  UIMAD UR7, UR5, UR21, URZ ;  /* 0x00000015050772a4 */ /* 0x000fe4000f8e02ff */
[----:B------:R-:W-:Y:S02]  /*13e0*/  USEL UR5, UR16, UR13, !UP1 ;  /* 0x0000000d10057287 */ /* 0x000fe4000c800000 */
[----:B------:R-:W-:Y:S02]  /*13f0*/  UIMAD UR12, UR6, UR21, URZ ;  /* 0x00000015060c72a4 */ /* 0x000fe4000f8e02ff */
[----:B------:R-:W-:-:S02]  /*1400*/  UISETP.GE.AND UP0, UPT, UR4, UR7, UPT ;  /* 0x000000070400728c */ /* 0x000fc4000bf06270 */
[----:B------:R-:W-:Y:S02]  /*1410*/  UIMAD.WIDE.U32 UR10, UR4, UR8, URZ ;  /* 0x00000008040a72a5 */ /* 0x000fe4000f8e00ff */
[----:B------:R-:W-:Y:S02]  /*1420*/  UISETP.GE.OR UP0, UPT, UR5, UR12, UP0 ;  /* 0x0000000c0500728c */ /* 0x000fe40008706670 */
[----:B------:R-:W-:Y:S02]  /*1430*/  UIMAD.WIDE.U32 UR12, UR5, UR8, URZ ;  /* 0x00000008050c72a5 */ /* 0x000fe4000f8e00ff */
[----:B------:R-:W-:Y:S01]  /*1440*/  UIADD3 UR10, UPT, UPT, -UR4, URZ, URZ ;  /* 0x000000ff040a7290 */ /* 0x000fe2000fffe1ff */
[----:B------:R-:W-:Y:S01]  /*1450*/  UMOV UR8, UR11 ;  /* 0x0000000b00087c82 */ /* 0x000fe20008000000 */
[----:B------:R-:W-:Y:S02]  /*1460*/  UIADD3 UR11, UPT, UPT, -UR5, URZ, URZ ;  /* 0x000000ff050b7290 */ /* 0x000fe4000fffe1ff */
[----:B------:R-:W-:-:S03]  /*1470*/  USHF.R.U32.HI UR8, URZ, UR9, UR8 ;  /* 0x00000009ff087299 */ /* 0x000fc60008011608 */
[----:B------:R-:W-:Y:S01]  /*1480*/  @!UP0 UMOV UR7, UR13 ;  /* 0x0000000d00078c82 */ /* 0x000fe20008000000 */
[----:B------:R-:W-:Y:S02]  /*1490*/  UIMAD UR20, UR14, UR10, UR20 ;  /* 0x0000000a0e1472a4 */ /* 0x000fe4000f8e0214 */
[----:B------:R-:W-:Y:S02]  /*14a0*/  USEL UR8, UR4, UR8, !UP2 ;  /* 0x0000000804087287 */ /* 0x000fe4000d000000 */
[----:B------:R-:W-:Y:S02]  /*14b0*/  @!UP0 USHF.R.U32.HI UR7, URZ, UR9, UR7 ;  /* 0x00000009ff078299 */ /* 0x000fe40008011607 */
[----:B------:R-:W-:Y:S02]  /*14c0*/  UIADD3 UR9, UPT, UPT, -UR8, URZ, URZ ;  /* 0x000000ff08097290 */ /* 0x000fe4000fffe1ff */
[----:B------:R-:W-:Y:S02]  /*14d0*/  @!UP0 USEL UR7, UR5, UR7, !UP2 ;  /* 0x0000000705078287 */ /* 0x000fe4000d000000 */
[----:B------:R-:W-:-:S02]  /*14e0*/  UIMAD UR9, UR21, UR9, UR4 ;  /* 0x00000009150972a4 */ /* 0x000fc4000f8e0204 */
[----:B------:R-:W-:Y:S02]  /*14f0*/  @!UP0 UIADD3 UR8, UPT, UPT, UR8, -UR7, URZ ;  /* 0x8000000708088290 */ /* 0x000fe4000fffe0ff */
[----:B------:R-:W-:Y:S02]  /*1500*/  @!UP0 UIMAD UR6, UR9, UR6, UR7 ;  /* 0x00000006090682a4 */ /* 0x000fe4000f8e0207 */
[----:B------:R-:W-:Y:S02]  /*1510*/  @!UP0 UIMAD UR4, UR8, UR21, UR5 ;  /* 0x00000015080482a4 */ /* 0x000fe4000f8e0205 */
[----:B------:R-:W-:Y:S02]  /*1520*/  UIMAD UR16, UR27, UR11, UR16 ;  /* 0x0000000b1b1072a4 */ /* 0x000fe4000f8e0210 */
[----:B------:R-:W-:Y:S01]  /*1530*/  UIMAD UR20, UR4, UR14, UR20 ;  /* 0x0000000e041472a4 */ /* 0x000fe2000f8e0214 */
[----:B------:R-:W-:Y:S02]  /*1540*/  @!UP0 UMOV UR5, UR6 ;  /* 0x0000000600058c82 */ /* 0x000fe40008000000 */
[----:B------:R-:W-:-:S12]  /*1550*/  UIMAD UR16, UR5, UR27, UR16 ;  /* 0x0000001b051072a4 */ /* 0x000fd8000f8e0210 */
.L_x_18:
[----:B------:R-:W-:Y:S02]  /*1560*/  UISETP.NE.AND UP1, UPT, UR28, 0x1, UPT ;  /* 0x000000011c00788c */ /* 0x000fe4000bf25270 */
[----:B------:R-:W-:Y:S02]  /*1570*/  ULOP3.LUT UR31, UR31, 0xffff, URZ, 0xc0, !UPT ;  /* 0x0000ffff1f1f7892 */ /* 0x000fe4000f8ec0ff */
[----:B------:R-:W-:Y:S02]  /*1580*/  ULOP3.LUT UR30, UR30, 0xffff, URZ, 0xc0, !UPT ;  /* 0x0000ffff1e1e7892 */ /* 0x000fe4000f8ec0ff */
[----:B------:R-:W-:Y:S02]  /*1590*/  UISETP.NE.AND UP0, UPT, UR17, 0x2, UPT ;  /* 0x000000021100788c */ /* 0x000fe4000bf05270 */
[----:B------:R-:W-:Y:S02]  /*15a0*/  ULOP3.LUT UR38, UR38, 0x400, URZ, 0xc0, !UPT ;  /* 0x0000040026267892 */ /* 0x000fe4000f8ec0ff */
[----:B------:R-:W-:-:S02]  /*15b0*/  ULOP3.LUT UR37, UR37, 0x800, URZ, 0xc0, !UPT ;  /* 0x0000080025257892 */ /* 0x000fc4000f8ec0ff */
[----:B------:R-:W-:Y:S02]  /*15c0*/  USHF.L.U32 UR31, UR32, UR31, URZ ;  /* 0x0000001f201f7299 */ /* 0x000fe400080006ff */
[----:B------:R-:W-:Y:S01]  /*15d0*/  USHF.L.U32 UR30, UR29, UR30, URZ ;  /* 0x0000001e1d1e7299 */ /* 0x000fe200080006ff */
[----:B------:R-:W-:Y:S11]  /*15e0*/  BRA.U UP1, `(.L_x_19) ;  /* 0x0000000101447547 */ /* 0x000ff6000b800000 */
[----:B------:R-:W2:Y:S01]  /*15f0*/  LDCU.128 UR8, c[0x0][0xb10] ;  /* 0x00016200ff0877ac */ /* 0x000ea20008000c00 */
[----:B------:R-:W3:Y:S01]  /*1600*/  LDCU UR12, c[0x0][0xb0c] ;  /* 0x00016180ff0c77ac */ /* 0x000ee20008000800 */
[----:B------:R-:W4:Y:S01]  /*1610*/  LDCU UR13, c[0x0][0xb20] ;  /* 0x00016400ff0d77ac */ /* 0x000f220008000800 */
[----:B--2---:R-:W-:Y:S02]  /*1620*/  UIMAD.WIDE.U32 UR6, UR16, UR8, URZ ;  /* 0x00000008100672a5 */ /* 0x004fe4000f8e00ff */
[----:B------:R-:W-:Y:S02]  /*1630*/  UIMAD.WIDE.U32 UR4, UR20, UR11, URZ ;  /* 0x0000000b140472a5 */ /* 0x000fe4000f8e00ff */
[----:B---3--:R-:W-:Y:S02]  /*1640*/  UISETP.NE.AND UP2, UPT, UR12, 0x1, UPT ;  /* 0x000000010c00788c */ /* 0x008fe4000bf45270 */
[----:B------:R-:W-:Y:S01]  /*1650*/  UISETP.NE.AND UP1, UPT, UR10, 0x1, UPT ;  /* 0x000000010a00788c */ /* 0x000fe2000bf25270 */
[----:B------:R-:W-:-:S02]  /*1660*/  UMOV UR6, UR7 ;  /* 0x0000000700067c82 */ /* 0x000fc40008000000 */
[----:B------:R-:W-:Y:S01]  /*1670*/  UMOV UR4, UR5 ;  /* 0x0000000500047c82 */ /* 0x000fe20008000000 */
[----:B------:R-:W-:Y:S02]  /*1680*/  USHF.R.U32.HI UR9, URZ, UR9, UR6 ;  /* 0x00000009ff097299 */ /* 0x000fe40008011606 */
[----:B----4-:R-:W-:Y:S02]  /*1690*/  USHF.R.U32.HI UR4, URZ, UR13, UR4 ;  /* 0x0000000dff047299 */ /* 0x010fe40008011604 */
[----:B------:R-:W-:Y:S02]  /*16a0*/  USEL UR5, UR16, UR9, !UP2 ;  /* 0x0000000910057287 */ /* 0x000fe4000d000000 */
[----:B------:R-:W-:-:S04]  /*16b0*/  USEL UR4, UR20, UR4, !UP1 ;  /* 0x0000000414047287 */ /* 0x000fc8000c800000 */
[----:B------:R-:W-:Y:S02]  /*16c0*/  UIADD3 UR6, UPT, UPT, UR5, -UR4, URZ ;  /* 0x8000000405067290 */ /* 0x000fe4000fffe0ff */
[----:B------:R-:W-:Y:S02]  /*16d0*/  UIADD3 UR4, UPT, UPT, -UR5, UR4, URZ ;  /* 0x0000000405047290 */ /* 0x000fe4000fffe1ff */
[----:B------:R-:W-:Y:S02]  /*16e0*/  UIMAD UR20, UR6, UR10, UR20 ;  /* 0x0000000a061472a4 */ /* 0x000fe4000f8e0214 */
[----:B------:R-:W-:-:S12]  /*16f0*/  UIMAD UR16, UR4, UR12, UR16 ;  /* 0x0000000c041072a4 */ /* 0x000fd8000f8e0210 */
.L_x_19:
[----:B------:R-:W-:Y:S05]  /*1700*/  BRA.U !UP5, `(.L_x_20) ;  /* 0x000000010d0c7547 */ /* 0x000fea000b800000 */
[----:B------:R-:W-:Y:S01]  /*1710*/  UCGABAR_WAIT ;  /* 0x0000000000007dc7 */ /* 0x000fe20008000000 */
[----:B------:R-:W-:Y:S01]  /*1720*/  CCTL.IVALL ;  /* 0x00000000ff00798f */ /* 0x000fe20002000000 */
[----:B------:R-:W-:Y:S05]  /*1730*/  BRA `(.L_x_21) ;  /* 0x0000000000047947 */ /* 0x000fea0003800000 */
.L_x_20:
[----:B------:R-:W-:Y:S06]  /*1740*/  BAR.SYNC.DEFER_BLOCKING 0x0 ;  /* 0x0000000000007b1d */ /* 0x000fec0000010000 */
.L_x_21:
[----:B------:R-:W-:Y:S05]  /*1750*/  BRA.U UP0, `(.L_x_22) ;  /* 0x00000015003c7547 */ /* 0x000fea000b800000 */
[----:B------:R-:W2:Y:S01]  /*1760*/  LDCU UR6, c[0x0][0x38c] ;  /* 0x00007180ff0677ac */ /* 0x000ea20008000800 */
[----:B------:R-:W-:Y:S01]  /*1770*/  PLOP3.LUT P2, PT, PT, PT, UP3, 0x80, 0x8 ;  /* 0x000000000008781c */ /* 0x000fe20003f4f038 */
[----:B------:R-:W-:Y:S01]  /*1780*/  IMAD.MOV.U32 R12, RZ, RZ, 0x1 ;  /* 0x00000001ff0c7424 */ /* 0x000fe200078e00ff */
[----:B------:R-:W-:Y:S01]  /*1790*/  ISETP.EQ.OR P3, PT, R0, RZ, P4 ;  /* 0x000000ff0000720c */ /* 0x000fe20002762670 */
[----:B------:R-:W-:Y:S01]  /*17a0*/  UISETP.NE.AND UP1, UPT, UR17, URZ, UPT ;  /* 0x000000ff1100728c */ /* 0x000fe2000bf25270 */
[----:B------:R-:W-:Y:S02]  /*17b0*/  PLOP3.LUT P2, PT, P2, PT, PT, 0x8, 0x80 ;  /* 0x000000000080781c */ /* 0x000fe4000174e170 */
[----:B------:R-:W-:Y:S01]  /*17c0*/  CS2R R10, SRZ ;  /* 0x00000000000a7805 */ /* 0x000fe2000001ff00 */
[----:B------:R-:W-:Y:S01]  /*17d0*/  IMAD.MOV.U32 R9, RZ, RZ, RZ ;  /* 0x000000ffff097224 */ /* 0x000fe200078e00ff */
[----:B------:R-:W3:Y:S01]  /*17e0*/  LDCU UR49, c[0x0][0x370] ;  /* 0x00006e00ff3177ac */ /* 0x000ee20008000800 */
[----:B------:R-:W-:Y:S01]  /*17f0*/  IMAD.MOV.U32 R8, RZ, RZ, 0x1 ;  /* 0x00000001ff087424 */ /* 0x000fe200078e00ff */
[----:B------:R-:W4:Y:S01]  /*1800*/  LDCU.64 UR46, c[0x0][0x348] ;  /* 0x00006900ff2e77ac */ /* 0x000f220008000a00 */
[----:B------:R-:W1:Y:S01]  /*1810*/  LDCU UR48, c[0x0][0x374] ;  /* 0x00006e80ff3077ac */ /* 0x000e620008000800 */
[----:B--2---:R-:W-:-:S02]  /*1820*/  UIADD3 UR5, UPT, UPT, UR6, 0x3f, URZ ;  /* 0x0000003f06057890 */ /* 0x004fc4000fffe0ff */
[----:B------:R-:W-:Y:S02]  /*1830*/  UIADD3 UR56, UPT, UPT, UR6, 0x7e, URZ ;  /* 0x0000007e06387890 */ /* 0x000fe4000fffe0ff */
[----:B------:R-:W-:Y:S02]  /*1840*/  USHF.R.S32.HI UR4, URZ, 0x1f, UR5 ;  /* 0x0000001fff047899 */ /* 0x000fe40008011405 */
[----:B------:R-:W-:Y:S02]  /*1850*/  USEL UR40, UR40, 0x2, UP1 ;  /* 0x0000000228287887 */ /* 0x000fe40008800000 */
[----:B------:R-:W-:Y:S02]  /*1860*/  ULEA.HI UR4, UR4, UR5, URZ, 0x6 ;  /* 0x0000000504047291 */ /* 0x000fe4000f8f30ff */
[----:B------:R-:W-:Y:S02]  /*1870*/  USHF.L.U32 UR5, UR26, 0x5, URZ ;  /* 0x000000051a057899 */ /* 0x000fe400080006ff */
[----:B------:R-:W-:-:S02]  /*1880*/  USHF.R.S32.HI UR51, URZ, 0x6, UR4 ;  /* 0x00000006ff337899 */ /* 0x000fc40008011404 */
[----:B------:R-:W-:Y:S02]  /*1890*/  UIADD3 UR4, UPT, UPT, UR6, -0x1, URZ ;  /* 0xffffffff06047890 */ /* 0x000fe4000fffe0ff */
[----:B------:R-:W-:Y:S02]  /*18a0*/  UISETP.LT.U32.AND UP0, UPT, UR51, 0x3, UPT ;  /* 0x000000033300788c */ /* 0x000fe4000bf01070 */
[----:B------:R-:W-:Y:S02]  /*18b0*/  UISETP.GE.U32.AND UP2, UPT, UR4, -0x7f, UPT ;  /* 0xffffff810400788c */ /* 0x000fe4000bf46070 */
[----:B------:R-:W-:Y:S02]  /*18c0*/  USEL UR50, UR51, 0x3, UP0 ;  /* 0x0000000333327887 */ /* 0x000fe40008000000 */
[----:B------:R-:W-:Y:S02]  /*18d0*/  ULOP3.LUT UR53, UR5, 0x20, URZ, 0xe2, !UPT ;  /* 0x0000002005357892 */ /* 0x000fe4000f8ee2ff */
[----:B------:R-:W-:-:S02]  /*18e0*/  UIADD3 UR39, UPT, UPT, UR50, -0x1, URZ ;  /* 0xffffffff32277890 */ /* 0x000fc4000fffe0ff */
[----:B------:R-:W-:Y:S01]  /*18f0*/  UIADD3 UR54, UPT, UPT, UR51, -UR50, URZ ;  /* 0x8000003233367290 */ /* 0x000fe2000fffe0ff */
[----:B------:R-:W-:Y:S02]  /*1900*/  UMOV UR29, URZ ;  /* 0x000000ff001d7c82 */ /* 0x000fe40008000000 */
[----:B------:R-:W-:-:S04]  /*1910*/  @UP2 UIADD3 UR39, UPT, UPT, UR50, URZ, URZ ;  /* 0x000000ff32272290 */ /* 0x000fc8000fffe0ff */
[----:B-1-34-:R-:W-:-:S12]  /*1920*/  UIADD3 UR39, UPT, UPT, UR39, 0x1, URZ ;  /* 0x0000000127277890 */ /* 0x01afd8000fffe0ff */
.L_x_46:
[----:B------:R-:W-:Y:S01]  /*1930*/  UISETP.NE.AND UP0, UPT, UR52, URZ, UPT ;  /* 0x000000ff3400728c */ /* 0x000fe2000bf05270 */
[----:B------:R-:W1:Y:S08]  /*1940*/  S2UR UR52, SR_CgaCtaId ;  /* 0x00000000003479c3 */ /* 0x000e700000008800 */
[----:B---3--:R-:W-:Y:S05]  /*1950*/  BRA.U UP0, `(.L_x_23) ;  /* 0x0000000100347547 */ /* 0x008fea000b800000 */
[----:B------:R-:W2:Y:S01]  /*1960*/  S2R R0, SR_CgaCtaId ;  /* 0x0000000000007919 */ /* 0x000ea20000008800 */
[----:B------:R-:W-:-:S04]  /*1970*/  MOV R2, 0x400 ;  /* 0x0000040000027802 */ /* 0x000fc80000000f00 */
[----:B--2---:R-:W-:Y:S02]  /*1980*/  LEA R0, R0, R2, 0x18 ;  /* 0x0000000200007211 */ /* 0x004fe400078ec0ff */
[----:B------:R-:W-:-:S03]  /*1990*/  SHF.L.U32 R2, R8, 0x1f, RZ ;  /* 0x0000001f08027819 */ /* 0x000fc600000006ff */
[----:B------:R-:W-:-:S04]  /*19a0*/  IMAD R0, R9, 0x8, R0 ;  /* 0x0000000809007824 */ /* 0x000fc800078e0200 */
[----:B------:R-:W2:Y:S02]  /*19b0*/  SYNCS.PHASECHK.TRANS64.TRYWAIT P0, [R0+URZ+0xf0], R2 ;  /* 0x0000f002000075a7 */ /* 0x000ea400080011ff */
[----:B--2---:R-:W-:Y:S05]  /*19c0*/  @!P0 BRA `(.L_x_24) ;  /* 0x00000074002c8947 */ /* 0x004fea0003800000 */
.L_x_141:
[----:B------:R-:W-:Y:S01]  /*19d0*/  VIADD R9, R9, 0x1 ;  /* 0x0000000109097836 */ /* 0x000fe20000000000 */
[----:B------:R2:W-:Y:S04]  /*19e0*/  SYNCS.ARRIVE.TRANS64.A1T0 RZ, [R0+URZ+0xe0], RZ ;  /* 0x0000e0ff00ff79a7 */ /* 0x0005e800081000ff */
[----:B------:R-:W-:-:S04]  /*19f0*/  ISETP.NE.AND P0, PT, R9, 0x2, PT ;  /* 0x000000020900780c */ /* 0x000fc80003f05270 */
[----:B------:R-:W-:Y:S02]  /*1a00*/  SEL R9, R9, RZ, P0 ;  /* 0x000000ff09097207 */ /* 0x000fe40000000000 */
[----:B--2---:R-:W-:-:S04]  /*1a10*/  SEL R0, RZ, 0x1, P0 ;  /* 0x00000001ff007807 */ /* 0x004fc80000000000 */
[----:B------:R-:W-:-:S07]  /*1a20*/  LOP3.LUT R8, R8, R0, RZ, 0x3c, !PT ;  /* 0x0000000008087212 */ /* 0x000fce00078e3cff */
.L_x_23:
[----:B------:R-:W-:Y:S01]  /*1a30*/  UMOV UR21, 0x400 ;  /* 0x0000040000157882 */ /* 0x000fe20000000000 */
[----:B------:R-:W-:Y:S01]  /*1a40*/  SHF.L.U32 R0, R12, 0x1f, RZ ;  /* 0x0000001f0c007819 */ /* 0x000fe200000006ff */
[----:B-1----:R-:W-:Y:S02]  /*1a50*/  ULEA UR21, UR52, UR21, 0x18 ;  /* 0x0000001534157291 */ /* 0x002fe4000f8ec0ff */
[----:B------:R-:W-:Y:S02]  /*1a60*/  UISETP.GE.U32.AND UP0, UPT, UR56, 0x7f, UPT ;  /* 0x0000007f3800788c */ /* 0x000fe4000bf06070 */
[----:B------:R-:W-:Y:S02]  /*1a70*/  ULEA UR4, UR29, UR21, 0x3 ;  /* 0x000000151d047291 */ /* 0x000fe4000f8e18ff */
[----:B------:R-:W-:Y:S02]  /*1a80*/  ULEA UR19, UR20, UR55, 0x1 ;  /* 0x0000003714137291 */ /* 0x000fe4000f8e08ff */
[----:B------:R-:W-:-:S02]  /*1a90*/  ULEA UR35, UR16, UR53, 0x6 ;  /* 0x0000003510237291 */ /* 0x000fc4000f8e30ff */
[----:B------:R-:W-:Y:S01]  /*1aa0*/  USHF.L.U32 UR19, UR19, 0x6, URZ ;  /* 0x0000000613137899 */ /* 0x000fe200080006ff */
[----:B------:R-:W-:Y:S02]  /*1ab0*/  UMOV UR7, URZ ;  /* 0x000000ff00077c82 */ /* 0x000fe40008000000 */
[----:B------:R1:W2:Y:S01]  /*1ac0*/  SYNCS.PHASECHK.TRANS64.TRYWAIT P1, [UR4+0x18], R0 ;  /* 0x00001800ff0075a7 */ /* 0x0002a20008021104 */
[----:B------:R-:W-:Y:S08]  /*1ad0*/  BRA.U !UP0, `(.L_x_25) ;  /* 0x00000005080c7547 */ /* 0x000ff0000b800000 */
[----:B------:R-:W-:Y:S01]  /*1ae0*/  UMOV UR13, URZ ;  /* 0x000000ff000d7c82 */ /* 0x000fe20008000000 */
[----:B------:R-:W-:-:S05]  /*1af0*/  UMOV UR5, UR29 ;  /* 0x0000001d00057c82 */ /* 0x000fca0008000000 */
.L_x_33:
[----:B------:R-:W-:Y:S01]  /*1b00*/  ULEA UR33, UR5, UR21, 0x3 ;  /* 0x0000001505217291 */ /* 0x000fe2000f8e18ff */
[----:B--2---:R-:W-:Y:S01]  /*1b10*/  @!P4 MOV R2, 0xc000 ;  /* 0x0000c0000002c802 */ /* 0x004fe20000000f00 */
[----:B--23--:R-:W-:Y:S10]  /*1b20*/  @P1 BRA `(.L_x_26) ;  /* 0x00000000000c1947 */ /* 0x00cff40003800000 */
[----:B------:R-:W-:-:S04]  /*1b30*/  SHF.L.U32 R3, R12, 0x1f, RZ ;  /* 0x0000001f0c037819 */ /* 0x000fc800000006ff */
[----:B------:R-:W2:Y:S02]  /*1b40*/  SYNCS.PHASECHK.TRANS64.TRYWAIT P0, [UR33+0x18], R3 ;  /* 0x00001803ff0075a7 */ /* 0x000ea40008001121 */
[----:B--2---:R-:W-:Y:S05]  /*1b50*/  @!P0 BRA `(.L_x_27) ;  /* 0x0000007000dc8947 */ /* 0x004fea0003800000 */
.L_x_26:
[----:B------:R2:W-:Y:S01]  /*1b60*/  @!P4 SYNCS.ARRIVE.TRANS64 RZ, [UR33], R2 ;  /* 0x00000002ffffc9a7 */ /* 0x0005e20008000021 */
[----:B------:R-:W-:-:S04]  /*1b70*/  ULOP3.LUT UR4, UR40, 0x2, URZ, 0xfc, !UPT ;  /* 0x0000000228047892 */ /* 0x000fc8000f8efcff */
[----:B------:R-:W-:-:S09]  /*1b80*/  UISETP.NE.AND UP0, UPT, UR4, 0x2, UPT ;  /* 0x000000020400788c */ /* 0x000fd2000bf05270 */
[----:B------:R-:W-:Y:S05]  /*1b90*/  BRA.U UP0, `(.L_x_28) ;  /* 0x0000000100047547 */ /* 0x000fea000b800000 */
[----:B------:R-:W-:Y:S05]  /*1ba0*/  BPT.TRAP 0x1 ;  /* 0x000000040000795c */ /* 0x000fea0000300000 */
.L_x_28:
[----:B------:R-:W-:Y:S04]  /*1bb0*/  BSSY.RECONVERGENT B0, `(.L_x_29) ;  /* 0x0000003000007945 */ /* 0x000fe80003800200 */
[----:B------:R-:W-:Y:S05]  /*1bc0*/  @P3 BRA `(.L_x_30) ;  /* 0x0000000000043947 */ /* 0x000fea0003800000 */
[----:B------:R-:W-:Y:S05]  /*1bd0*/  BPT.TRAP 0x1 ;  /* 0x000000040000795c */ /* 0x000fea0000300000 */
.L_x_30:
[----:B------:R-:W-:Y:S05]  /*1be0*/  BSYNC.RECONVERGENT B0 ;  /* 0x0000000000007941 */ /* 0x000fea0003800200 */
.L_x_29:
[----:B------:R-:W-:Y:S01]  /*1bf0*/  UIADD3 UR4, UPT, UPT, UR5, 0x1, URZ ;  /* 0x0000000105047890 */ /* 0x000fe2000fffe0ff */
[----:B------:R-:W-:Y:S01]  /*1c00*/  BSSY.RECONVERGENT B0, `(.L_x_31) ;  /* 0x000002b000007945 */ /* 0x000fe20003800200 */
[----:B------:R-:W-:Y:S02]  /*1c10*/  ELECT P0, URZ, PT ;  /* 0x0000000000ff782f */ /* 0x000fe40003800000 */
[----:B------:R-:W-:-:S04]  /*1c20*/  UISETP.NE.AND UP0, UPT, UR4, 0x3, UPT ;  /* 0x000000030400788c */ /* 0x000fc8000bf05270 */
[----:B------:R-:W-:Y:S02]  /*1c30*/  USEL UR6, URZ, 0x1, UP0 ;  /* 0x00000001ff067887 */ /* 0x000fe40008000000 */
[----:B------:R-:W-:-:S04]  /*1c40*/  USEL UR29, UR4, URZ, UP0 ;  /* 0x000000ff041d7287 */ /* 0x000fc80008000000 */
[----:B------:R-:W-:Y:S01]  /*1c50*/  ULEA UR4, UR29, UR21, 0x3 ;  /* 0x000000151d047291 */ /* 0x000fe2000f8e18ff */
[----:B------:R-:W-:-:S04]  /*1c60*/  LOP3.LUT R12, R12, UR6, RZ, 0x3c, !PT ;  /* 0x000000060c0c7c12 */ /* 0x000fc8000f8e3cff */
[----:B-1----:R-:W-:-:S04]  /*1c70*/  SHF.L.U32 R0, R12, 0x1f, RZ ;  /* 0x0000001f0c007819 */ /* 0x002fc800000006ff */
[----:B------:R1:W3:Y:S01]  /*1c80*/  SYNCS.PHASECHK.TRANS64.TRYWAIT P1, [UR4+0x18], R0 ;  /* 0x00001800ff0075a7 */ /* 0x0002e20008021104 */
[----:B------:R-:W-:Y:S05]  /*1c90*/  @!P0 BRA `(.L_x_32) ;  /* 0x0000000000848947 */ /* 0x000fea0003800000 */
[----:B------:R-:W-:Y:S02]  /*1ca0*/  ULEA UR24, UR5, UR38, 0xc ;  /* 0x0000002605187291 */ /* 0x000fe4000f8e60ff */
[----:B------:R-:W-:Y:S02]  /*1cb0*/  ULEA UR8, UR5, UR37, 0xd ;  /* 0x0000002505087291 */ /* 0x000fe4000f8e68ff */
[----:B------:R-:W-:Y:S02]  /*1cc0*/  UIADD3 UR6, UP1, UPT, UR46, 0x80, URZ ;  /* 0x000000802e067890 */ /* 0x000fe4000ff3e0ff */
[----:B------:R-:W-:Y:S02]  /*1cd0*/  ULEA UR24, UR24, UR21, 0x2 ;  /* 0x0000001518187291 */ /* 0x000fe4000f8e10ff */
[----:B------:R-:W-:Y:S02]  /*1ce0*/  USHF.L.U32 UR34, UR13, 0x6, URZ ;  /* 0x000000060d227899 */ /* 0x000fe400080006ff */
[----:B------:R-:W-:-:S02]  /*1cf0*/  UIADD3 UR14, UP0, UPT, UR46, 0x180, URZ ;  /* 0x000001802e0e7890 */ /* 0x000fc4000ff1e0ff */
[----:B------:R-:W-:Y:S02]  /*1d00*/  ULEA UR8, UR8, UR21, 0x2 ;  /* 0x0000001508087291 */ /* 0x000fe4000f8e10ff */
[----:B------:R-:W-:Y:S02]  /*1d10*/  UIADD3.X UR7, UPT, UPT, URZ, UR47, URZ, UP1, !UPT ;  /* 0x0000002fff077290 */ /* 0x000fe40008ffe4ff */
[----:B------:R-:W-:Y:S02]  /*1d20*/  UIADD3 UR32, UPT, UPT, UR24, 0x8800, URZ ;  /* 0x0000880018207890 */ /* 0x000fe4000fffe0ff */
[----:B------:R-:W-:Y:S02]  /*1d30*/  UPRMT UR4, URZ, 0x5410, UR31 ;  /* 0x00005410ff047896 */ /* 0x000fe4000800001f */
[----:B------:R-:W-:Y:S02]  /*1d40*/  UIADD3 UR26, UPT, UPT, UR34, 0x20, URZ ;  /* 0x00000020221a7890 */ /* 0x000fe4000fffe0ff */
[----:B------:R-:W-:-:S02]  /*1d50*/  UIADD3 UR24, UPT, UPT, UR24, 0xa800, URZ ;  /* 0x0000a80018187890 */ /* 0x000fc4000fffe0ff */
[----:B------:R-:W-:Y:S02]  /*1d60*/  UIADD3.X UR15, UPT, UPT, URZ, UR47, URZ, UP0, !UPT ;  /* 0x0000002fff0f7290 */ /* 0x000fe400087fe4ff */
[----:B------:R-:W-:Y:S02]  /*1d70*/  UIADD3 UR16, UPT, UPT, UR8, 0x14800, URZ ;  /* 0x0001480008107890 */ /* 0x000fe4000fffe0ff */
[----:B------:R-:W-:Y:S02]  /*1d80*/  UPRMT UR22, URZ, 0x5410, UR30 ;  /* 0x00005410ff167896 */ /* 0x000fe4000800001e */
[----:B------:R-:W-:Y:S01]  /*1d90*/  UIADD3 UR8, UPT, UPT, UR8, 0x18800, URZ ;  /* 0x0001880008087890 */ /* 0x000fe2000fffe0ff */
[----:B------:R-:W-:Y:S01]  /*1da0*/  UMOV UR44, 0x0 ;  /* 0x00000000002c7882 */ /* 0x000fe20000000000 */
[----:B------:R-:W-:Y:S01]  /*1db0*/  UMOV UR45, 0x10000000 ;  /* 0x10000000002d7882 */ /* 0x000fe20000000000 */
[----:B------:R-:W-:Y:S01]  /*1dc0*/  UMOV UR25, UR33 ;  /* 0x0000002100197c82 */ /* 0x000fe20008000000 */
[----:B------:R-:W-:Y:S01]  /*1dd0*/  UMOV UR27, UR35 ;  /* 0x00000023001b7c82 */ /* 0x000fe20008000000 */
[----:B------:R-:W-:Y:S01]  /*1de0*/  UMOV UR28, UR36 ;  /* 0x00000024001c7c82 */ /* 0x000fe20008000000 */
[----:B------:R-:W-:Y:S01]  /*1df0*/  UMOV UR17, UR33 ;  /* 0x0000002100117c82 */ /* 0x000fe20008000000 */
[----:B------:R-:W-:Y:S01]  /*1e00*/  UMOV UR20, UR36 ;  /* 0x0000002400147c82 */ /* 0x000fe20008000000 */
[----:B------:R-:W-:Y:S01]  /*1e10*/  UMOV UR18, UR34 ;  /* 0x0000002200127c82 */ /* 0x000fe20008000000 */
[----:B------:R4:W-:Y:S01]  /*1e20*/  UTMALDG.3D.MULTICAST [UR32], [UR6], UR4, desc[UR44] ;  /* 0x00002c20060073b4 */ /* 0x0009e20008011804 */
[----:B------:R-:W-:Y:S01]  /*1e30*/  UMOV UR9, UR33 ;  /* 0x0000002100097c82 */ /* 0x000fe20008000000 */
[----:B------:R-:W-:Y:S01]  /*1e40*/  UMOV UR11, UR19 ;  /* 0x00000013000b7c82 */ /* 0x000fe20008000000 */
[----:B------:R-:W-:Y:S01]  /*1e50*/  UMOV UR12, UR36 ;  /* 0x00000024000c7c82 */ /* 0x000fe20008000000 */
[----:B------:R-:W-:Y:S01]  /*1e60*/  UMOV UR10, UR26 ;  /* 0x0000001a000a7c82 */ /* 0x000fe20008000000 */
[----:B------:R4:W-:Y:S01]  /*1e70*/  UTMALDG.3D.MULTICAST [UR24], [UR6], UR4, desc[UR44] ;  /* 0x00002c18060073b4 */ /* 0x0009e20008011804 */
[----:B------:R4:W-:Y:S01]  /*1e80*/  UTMALDG.3D.MULTICAST [UR16], [UR14], UR22, desc[UR44] ;  /* 0x00002c100e0073b4 */ /* 0x0009e20008011816 */
[----:B------:R4:W-:Y:S02]  /*1e90*/  UTMALDG.3D.MULTICAST [UR8], [UR14], UR22, desc[UR44] ;  /* 0x00002c080e0073b4 */ /* 0x0009e40008011816 */
[----:B----4-:R-:W-:Y:S01]  /*1ea0*/  NOP ;  /* 0x0000000000007918 */ /* 0x010fe20000000000 */
.L_x_32:
[----:B------:R-:W-:Y:S05]  /*1eb0*/  BSYNC.RECONVERGENT B0 ;  /* 0x0000000000007941 */ /* 0x000fea0003800200 */
.L_x_31:
[----:B------:R-:W-:Y:S01]  /*1ec0*/  UIADD3 UR13, UPT, UPT, UR13, 0x1, URZ ;  /* 0x000000010d0d7890 */ /* 0x000fe2000fffe0ff */
[----:B------:R-:W-:Y:S01]  /*1ed0*/  UMOV UR5, UR29 ;  /* 0x0000001d00057c82 */ /* 0x000fe20008000000 */
[----:B------:R-:W-:Y:S02]  /*1ee0*/  UMOV UR7, UR39 ;  /* 0x0000002700077c82 */ /* 0x000fe40008000000 */
[----:B------:R-:W-:-:S09]  /*1ef0*/  UISETP.NE.AND UP0, UPT, UR13, UR39, UPT ;  /* 0x000000270d00728c */ /* 0x000fd2000bf05270 */
[----:B------:R-:W-:Y:S05]  /*1f00*/  BRA.U UP0, `(.L_x_33) ;  /* 0xfffffff900fc7547 */ /* 0x000fea000b83ffff */
.L_x_25:
[----:B------:R-:W-:Y:S01]  /*1f10*/  ULEA UR4, UR29, UR21, 0x3 ;  /* 0x000000151d047291 */ /* 0x000fe2000f8e18ff */
[----:B-1----:R-:W-:Y:S01]  /*1f20*/  SHF.L.U32 R0, R12, 0x1f, RZ ;  /* 0x0000001f0c007819 */ /* 0x002fe200000006ff */
[----:B------:R-:W-:Y:S01]  /*1f30*/  @!P2 SYNCS.ARRIVE.TRANS64.A1T0 RZ, [UR21+0x78], RZ ;  /* 0x000078ffffffa9a7 */ /* 0x000fe20008100015 */
[----:B------:R-:W-:-:S06]  /*1f40*/  UISETP.GT.AND UP0, UPT, UR51, UR50, UPT ;  /* 0x000000323300728c */ /* 0x000fcc000bf04270 */
[----:B--23--:R1:W2:Y:S03]  /*1f50*/  SYNCS.PHASECHK.TRANS64.TRYWAIT P1, [UR4+0x18], R0 ;  /* 0x00001800ff0075a7 */ /* 0x00c2a60008021104 */
[----:B------:R-:W-:Y:S05]  /*1f60*/  BRA.U !UP0, `(.L_x_34) ;  /* 0x0000000508087547 */ /* 0x000fea000b800000 */
[----:B------:R-:W-:Y:S01]  /*1f70*/  UIADD3 UR13, UPT, UPT, UR54, UR7, URZ ;  /* 0x00000007360d7290 */ /* 0x000fe2000fffe0ff */
[----:B------:R-:W-:-:S11]  /*1f80*/  UMOV UR5, UR29 ;  /* 0x0000001d00057c82 */ /* 0x000fd60008000000 */
.L_x_42:
[----:B------:R-:W-:Y:S01]  /*1f90*/  ULEA UR33, UR5, UR21, 0x3 ;  /* 0x0000001505217291 */ /* 0x000fe2000f8e18ff */
[----:B--2---:R-:W-:Y:S01]  /*1fa0*/  @!P4 MOV R2, 0xc000 ;  /* 0x0000c0000002c802 */ /* 0x004fe20000000f00 */
[----:B--23--:R-:W-:Y:S10]  /*1fb0*/  @P1 BRA `(.L_x_35) ;  /* 0x00000000000c1947 */ /* 0x00cff40003800000 */
[----:B------:R-:W-:-:S04]  /*1fc0*/  SHF.L.U32 R3, R12, 0x1f, RZ ;  /* 0x0000001f0c037819 */ /* 0x000fc800000006ff */
[----:B------:R-:W2:Y:S02]  /*1fd0*/  SYNCS.PHASECHK.TRANS64.TRYWAIT P0, [UR33+0x18], R3 ;  /* 0x00001803ff0075a7 */ /* 0x000ea40008001121 */
[----:B--2---:R-:W-:Y:S05]  /*1fe0*/  @!P0 BRA `(.L_x_36) ;  /* 0x0000006c00d08947 */ /* 0x004fea0003800000 */
.L_x_35:
[----:B------:R2:W-:Y:S01]  /*1ff0*/  @!P4 SYNCS.ARRIVE.TRANS64 RZ, [UR33], R2 ;  /* 0x00000002ffffc9a7 */ /* 0x0005e20008000021 */
[----:B------:R-:W-:-:S04]  /*2000*/  ULOP3.LUT UR4, UR40, 0x2, URZ, 0xfc, !UPT ;  /* 0x0000000228047892 */ /* 0x000fc8000f8efcff */
[----:B------:R-:W-:-:S09]  /*2010*/  UISETP.NE.AND UP0, UPT, UR4, 0x2, UPT ;  /* 0x000000020400788c */ /* 0x000fd2000bf05270 */
[----:B------:R-:W-:Y:S05]  /*2020*/  BRA.U UP0, `(.L_x_37) ;  /* 0x0000000100047547 */ /* 0x000fea000b800000 */
[----:B------:R-:W-:Y:S05]  /*2030*/  BPT.TRAP 0x1 ;  /* 0x000000040000795c */ /* 0x000fea0000300000 */
.L_x_37:
[----:B------:R-:W-:Y:S04]  /*2040*/  BSSY.RECONVERGENT B0, `(.L_x_38) ;  /* 0x0000003000007945 */ /* 0x000fe80003800200 */
[----:B------:R-:W-:Y:S05]  /*2050*/  @P3 BRA `(.L_x_39) ;  /* 0x0000000000043947 */ /* 0x000fea0003800000 */
[----:B------:R-:W-:Y:S05]  /*2060*/  BPT.TRAP 0x1 ;  /* 0x000000040000795c */ /* 0x000fea0000300000 */
.L_x_39:
[----:B------:R-:W-:Y:S05]  /*2070*/  BSYNC.RECONVERGENT B0 ;  /* 0x0000000000007941 */ /* 0x000fea0003800200 */
.L_x_38:
        /* <DEDUP_REMOVED lines=44> */
.L_x_41:
[----:B------:R-:W-:Y:S05]  /*2340*/  BSYNC.RECONVERGENT B0 ;  /* 0x0000000000007941 */ /* 0x000fea0003800200 */
.L_x_40:
[----:B------:R-:W-:Y:S01]  /*2350*/  UIADD3 UR7, UPT, UPT, UR7, 0x1, URZ ;  /* 0x0000000107077890 */ /* 0x000fe2000fffe0ff */
[----:B------:R-:W-:-:S03]  /*2360*/  UMOV UR5, UR29 ;  /* 0x0000001d00057c82 */ /* 0x000fc60008000000 */
[----:B------:R-:W-:-:S09]  /*2370*/  UISETP.NE.AND UP0, UPT, UR7, UR13, UPT ;  /* 0x0000000d0700728c */ /* 0x000fd2000bf05270 */
[----:B------:R-:W-:Y:S05]  /*2380*/  BRA.U UP0, `(.L_x_42) ;  /* 0xfffffffd00007547 */ /* 0x000fea000b83ffff */
.L_x_34:
[C---:B------:R-:W-:Y:S01]  /*2390*/  LEA R3, R11.reuse, UR21, 0x3 ;  /* 0x000000150b037c11 */ /* 0x040fe2000f8e18ff */
[----:B------:R-:W-:Y:S01]  /*23a0*/  NOP ;  /* 0x0000000000007918 */ /* 0x000fe20000000000 */
[----:B-1----:R-:W-:Y:S02]  /*23b0*/  SHF.L.U32 R0, R10, 0x1f, RZ ;  /* 0x0000001f0a007819 */ /* 0x002fe400000006ff */
[----:B------:R-:W-:Y:S02]  /*23c0*/  LEA R4, R11, UR21, 0x4 ;  /* 0x000000150b047c11 */ /* 0x000fe4000f8e20ff */
[----:B------:R-:W1:Y:S02]  /*23d0*/  SYNCS.PHASECHK.TRANS64.TRYWAIT P0, [R3+URZ+0x80], R0 ;  /* 0x00008000030075a7 */ /* 0x000e6400080011ff */
[----:B-1----:R-:W-:Y:S05]  /*23e0*/  @!P0 BRA `(.L_x_43) ;  /* 0x0000006800e88947 */ /* 0x002fea0003800000 */
.L_x_144:
[----:B------:R-:W4:Y:S01]  /*23f0*/  LDS.128 R4, [R4+0x110] ;  /* 0x0001100004047984 */ /* 0x000f220000000c00 */
[----:B------:R-:W-:Y:S01]  /*2400*/  UISETP.GE.AND UP0, UPT, UR42, 0x1, UPT ;  /* 0x000000012a00788c */ /* 0x000fe2000bf06270 */
[----:B------:R-:W-:Y:S01]  /*2410*/  @!PT LDS RZ, [RZ] ;  /* 0x00000000fffff984 */ /* 0x000fe20000000800 */
[----:B------:R-:W-:Y:S01]  /*2420*/  @!PT LDS RZ, [RZ] ;  /* 0x00000000fffff984 */ /* 0x000fe20000000800 */
[----:B------:R-:W-:Y:S01]  /*2430*/  @!PT LDS RZ, [RZ] ;  /* 0x00000000fffff984 */ /* 0x000fe20000000800 */
[----:B------:R-:W-:Y:S01]  /*2440*/  @!PT LDS RZ, [RZ] ;  /* 0x00000000fffff984 */ /* 0x000fe20000000800 */
[----:B------:R1:W-:Y:S06]  /*2450*/  MEMBAR.ALL.CTA ;  /* 0x0000000000007992 */ /* 0x0003ec0000008000 */
[----:B-1----:R-:W1:Y:S01]  /*2460*/  FENCE.VIEW.ASYNC.S ;  /* 0x00000000000073c6 */ /* 0x002e620000000000 */
[----:B----4-:R-:W-:-:S13]  /*2470*/  LOP3.LUT P0, RZ, R6, 0x1, RZ, 0xc0, !PT ;  /* 0x0000000106ff7812 */ /* 0x010fda000780c0ff */
[----:B-1----:R-:W-:Y:S01]  /*2480*/  VOTEU.ANY UP1, P0 ;  /* 0x0000000000ff7886 */ /* 0x002fe20000020100 */
[----:B------:R-:W-:-:S13]  /*2490*/  PLOP3.LUT P0, PT, PT, PT, UP1, 0x80, 0x8 ;  /* 0x000000000008781c */ /* 0x000fda0003f0f018 */
[----:B------:R-:W-:Y:S02]  /*24a0*/  @P0 LOP3.LUT R0, R5, 0xffff, RZ, 0xc0, !PT ;  /* 0x0000ffff05000812 */ /* 0x000fe400078ec0ff */
[----:B--2---:R-:W-:Y:S02]  /*24b0*/  @P0 MOV R2, R4 ;  /* 0x0000000400020202 */ /* 0x004fe40000000f00 */
[----:B------:R-:W-:Y:S01]  /*24c0*/  @P0 R2UR UR5, R0 ;  /* 0x00000000000502ca */ /* 0x000fe200000e0000 */
[----:B------:R-:W-:Y:S01]  /*24d0*/  VIADD R0, R3, 0x90 ;  /* 0x0000009003007836 */ /* 0x000fe20000000000 */
[----:B------:R-:W-:Y:S02]  /*24e0*/  @P0 SHF.R.U32.HI R4, RZ, 0x10, R5 ;  /* 0x00000010ff040819 */ /* 0x000fe40000011605 */
[----:B------:R-:W-:Y:S02]  /*24f0*/  @P0 R2UR UR6, R2 ;  /* 0x00000000020602ca */ /* 0x000fe400000e0000 */
[----:B------:R-:W-:-:S02]  /*2500*/  PRMT R0, RZ, 0x654, R0 ;  /* 0x00000654ff007816 */ /* 0x000fc40000000000 */
[----:B------:R-:W-:Y:S02]  /*2510*/  @P0 R2UR UR4, R4 ;  /* 0x00000000040402ca */ /* 0x000fe400000e0000 */
[----:B------:R1:W-:Y:S03]  /*2520*/  SYNCS.ARRIVE.TRANS64.RED.A1T0 RZ, [R0+URZ], RZ ;  /* 0x000000ff00ff79a7 */ /* 0x0003e600081004ff */
[----:B------:R-:W-:-:S04]  /*2530*/  @UP1 UMOV UR41, UR5 ;  /* 0x0000000500291c82 */ /* 0x000fc80008000000 */
[----:B------:R-:W-:-:S04]  /*2540*/  @UP1 UMOV UR43, UR6 ;  /* 0x00000006002b1c82 */ /* 0x000fc80008000000 */
[----:B------:R-:W-:Y:S01]  /*2550*/  @UP1 UMOV UR36, UR4 ;  /* 0x0000000400241c82 */ /* 0x000fe20008000000 */
[----:B------:R-:W-:Y:S05]  /*2560*/  BRA.U !UP0, `(.L_x_44) ;  /* 0x0000000108d47547 */ /* 0x000fea000b800000 */
[----:B------:R-:W2:Y:S01]  /*2570*/  LDCU.128 UR12, c[0x0][0xb10] ;  /* 0x00016200ff0c77ac */ /* 0x000ea20008000c00 */
[----:B------:R-:W4:Y:S01]  /*2580*/  LDCU UR22, c[0x0][0xb20] ;  /* 0x00016400ff1677ac */ /* 0x000f220008000800 */
[----:B------:R-:W3:Y:S01]  /*2590*/  LDCU UR20, c[0x0][0xb0c] ;  /* 0x00016180ff1477ac */ /* 0x000ee20008000800 */
[----:B------:R-:W1:Y:S01]  /*25a0*/  LDCU.64 UR8, c[0x0][0xb28] ;  /* 0x00016500ff0877ac */ /* 0x000e620008000a00 */
[----:B------:R-:W-:Y:S02]  /*25b0*/  UISETP.NE.AND UP3, UPT, UR42, 0x1, UPT ;  /* 0x000000012a00788c */ /* 0x000fe4000bf65270 */
[----:B--2---:R-:W-:Y:S02]  /*25c0*/  UIMAD.WIDE.U32 UR6, UR48, UR15, URZ ;  /* 0x0000000f300672a5 */ /* 0x004fe4000f8e00ff */
[----:B------:R-:W-:Y:S02]  /*25d0*/  UIMAD.WIDE.U32 UR4, UR49, UR12, URZ ;  /* 0x0000000c310472a5 */ /* 0x000fe4000f8e00ff */
[----:B------:R-:W-:-:S02]  /*25e0*/  UISETP.NE.AND UP0, UPT, UR14, 0x1, UPT ;  /* 0x000000010e00788c */ /* 0x000fc4000bf05270 */
[----:B------:R-:W-:Y:S01]  /*25f0*/  UIMAD.WIDE.U32 UR18, UR41, UR15, URZ ;  /* 0x0000000f291272a5 */ /* 0x000fe2000f8e00ff */
[----:B------:R-:W-:Y:S02]  /*2600*/  UMOV UR6, UR7 ;  /* 0x0000000700067c82 */ /* 0x000fe40008000000 */
[----:B------:R-:W-:Y:S01]  /*2610*/  UMOV UR4, UR5 ;  /* 0x0000000500047c82 */ /* 0x000fe20008000000 */
[----:B----4-:R-:W-:Y:S02]  /*2620*/  USHF.R.U32.HI UR6, URZ, UR22, UR6 ;  /* 0x00000016ff067299 */ /* 0x010fe40008011606 */
[----:B---3--:R-:W-:Y:S02]  /*2630*/  UISETP.NE.AND UP2, UPT, UR20, 0x1, UPT ;  /* 0x000000011400788c */ /* 0x008fe4000bf45270 */
[----:B------:R-:W-:Y:S02]  /*2640*/  USHF.R.U32.HI UR4, URZ, UR13, UR4 ;  /* 0x0000000dff047299 */ /* 0x000fe40008011604 */
[----:B------:R-:W-:-:S02]  /*2650*/  USEL UR5, UR48, UR6, !UP0 ;  /* 0x0000000630057287 */ /* 0x000fc4000c000000 */
[----:B------:R-:W-:Y:S02]  /*2660*/  USEL UR6, UR49, UR4, !UP2 ;  /* 0x0000000431067287 */ /* 0x000fe4000d000000 */
[----:B-1----:R-:W-:Y:S01]  /*2670*/  UIMAD.WIDE.U32 UR10, UR5, UR8, URZ ;  /* 0x00000008050a72a5 */ /* 0x002fe2000f8e00ff */
[----:B------:R-:W-:Y:S01]  /*2680*/  UMOV UR4, UR19 ;  /* 0x0000001300047c82 */ /* 0x000fe20008000000 */
[----:B------:R-:W-:Y:S02]  /*2690*/  UIMAD.WIDE.U32 UR16, UR43, UR12, URZ ;  /* 0x0000000c2b1072a5 */ /* 0x000fe4000f8e00ff */
[----:B------:R-:W-:-:S03]  /*26a0*/  UIMAD.WIDE.U32 UR18, UR6, UR8, URZ ;  /* 0x00000008061272a5 */ /* 0x000fc6000f8e00ff */
[----:B------:R-:W-:Y:S01]  /*26b0*/  UMOV UR10, UR11 ;  /* 0x0000000b000a7c82 */ /* 0x000fe20008000000 */
[----:B------:R-:W-:Y:S02]  /*26c0*/  USHF.R.U32.HI UR4, URZ, UR22, UR4 ;  /* 0x00000016ff047299 */ /* 0x000fe40008011604 */
[----:B------:R-:W-:Y:S01]  /*26d0*/  @UP3 USHF.R.U32.HI UR5, URZ, UR9, UR10 ;  /* 0x00000009ff053299 */ /* 0x000fe2000801160a */
[----:B------:R-:W-:Y:S01]  /*26e0*/  UMOV UR16, UR17 ;  /* 0x0000001100107c82 */ /* 0x000fe20008000000 */
[----:B------:R-:W-:Y:S01]  /*26f0*/  UMOV UR18, UR19 ;  /* 0x0000001300127c82 */ /* 0x000fe20008000000 */
[----:B------:R-:W-:Y:S02]  /*2700*/  USHF.R.U32.HI UR13, URZ, UR13, UR16 ;  /* 0x0000000dff0d7299 */ /* 0x000fe40008011610 */
[----:B------:R-:W-:Y:S02]  /*2710*/  USEL UR4, UR41, UR4, !UP0 ;  /* 0x0000000429047287 */ /* 0x000fe4000c000000 */
[----:B------:R-:W-:-:S02]  /*2720*/  @UP3 USHF.R.U32.HI UR6, URZ, UR9, UR18 ;  /* 0x00000009ff063299 */ /* 0x000fc40008011612 */
[----:B------:R-:W-:Y:S02]  /*2730*/  UIMAD UR7, UR42, UR5, URZ ;  /* 0x000000052a0772a4 */ /* 0x000fe4000f8e02ff */
[----:B------:R-:W-:Y:S02]  /*2740*/  USEL UR5, UR43, UR13, !UP2 ;  /* 0x0000000d2b057287 */ /* 0x000fe4000d000000 */
[----:B------:R-:W-:Y:S02]  /*2750*/  UIMAD UR10, UR42, UR6, URZ ;  /* 0x000000062a0a72a4 */ /* 0x000fe4000f8e02ff */
[----:B------:R-:W-:Y:S02]  /*2760*/  UISETP.GE.AND UP0, UPT, UR4, UR7, UPT ;  /* 0x000000070400728c */ /* 0x000fe4000bf06270 */
[----:B------:R-:W-:Y:S02]  /*2770*/  UIMAD.WIDE.U32 UR12, UR4, UR8, URZ ;  /* 0x00000008040c72a5 */ /* 0x000fe4000f8e00ff */
[----:B------:R-:W-:-:S02]  /*2780*/  UISETP.GE.OR UP0, UPT, UR5, UR10, UP0 ;  /* 0x0000000a0500728c */ /* 0x000fc40008706670 */
        /* <DEDUP_REMOVED lines=19> */
.L_x_44:
[----:B------:R-:W2:Y:S02]  /*28c0*/  LDCU UR4, c[0x0][0xb30] ;  /* 0x00016600ff0477ac */ /* 0x000ea40008000800 */
[----:B--2---:R-:W-:-:S09]  /*28d0*/  UISETP.NE.AND UP0, UPT, UR4, 0x1, UPT ;  /* 0x000000010400788c */ /* 0x004fd2000bf05270 */
[----:B------:R-:W-:Y:S05]  /*28e0*/  BRA.U UP0, `(.L_x_45) ;  /* 0x0000000100447547 */ /* 0x000fea000b800000 */
[----:B------:R-:W2:Y:S01]  /*28f0*/  LDCU.128 UR8, c[0x0][0xb10] ;  /* 0x00016200ff0877ac */ /* 0x000ea20008000c00 */
[----:B------:R-:W4:Y:S01]  /*2900*/  LDCU UR12, c[0x0][0xb0c] ;  /* 0x00016180ff0c77ac */ /* 0x000f220008000800 */
[----:B------:R-:W1:Y:S01]  /*2910*/  LDCU UR13, c[0x0][0xb20] ;  /* 0x00016400ff0d77ac */ /* 0x000e620008000800 */
[----:B--2---:R-:W-:Y:S02]  /*2920*/  UIMAD.WIDE.U32 UR6, UR43, UR8, URZ ;  /* 0x000000082b0672a5 */ /* 0x004fe4000f8e00ff */
[----:B------:R-:W-:Y:S02]  /*2930*/  UIMAD.WIDE.U32 UR4, UR41, UR11, URZ ;  /* 0x0000000b290472a5 */ /* 0x000fe4000f8e00ff */
[----:B----4-:R-:W-:Y:S02]  /*2940*/  UISETP.NE.AND UP2, UPT, UR12, 0x1, UPT ;  /* 0x000000010c00788c */ /* 0x010fe4000bf45270 */
[----:B------:R-:W-:Y:S01]  /*2950*/  UISETP.NE.AND UP0, UPT, UR10, 0x1, UPT ;  /* 0x000000010a00788c */ /* 0x000fe2000bf05270 */
[----:B------:R-:W-:-:S02]  /*2960*/  UMOV UR6, UR7 ;  /* 0x0000000700067c82 */ /* 0x000fc40008000000 */
[----:B------:R-:W-:Y:S01]  /*2970*/  UMOV UR4, UR5 ;  /* 0x0000000500047c82 */ /* 0x000fe20008000000 */
[----:B------:R-:W-:Y:S02]  /*2980*/  USHF.R.U32.HI UR9, URZ, UR9, UR6 ;  /* 0x00000009ff097299 */ /* 0x000fe40008011606 */
[----:B-1----:R-:W-:Y:S02]  /*2990*/  USHF.R.U32.HI UR4, URZ, UR13, UR4 ;  /* 0x0000000dff047299 */ /* 0x002fe40008011604 */
[----:B------:R-:W-:Y:S02]  /*29a0*/  USEL UR5, UR43, UR9, !UP2 ;  /* 0x000000092b057287 */ /* 0x000fe4000d000000 */
[----:B------:R-:W-:-:S04]  /*29b0*/  USEL UR4, UR41, UR4, !UP0 ;  /* 0x0000000429047287 */ /* 0x000fc8000c000000 */
[----:B------:R-:W-:Y:S02]  /*29c0*/  UIADD3 UR6, UPT, UPT, UR5, -UR4, URZ ;  /* 0x8000000405067290 */ /* 0x000fe4000fffe0ff */
[----:B------:R-:W-:Y:S02]  /*29d0*/  UIADD3 UR4, UPT, UPT, -UR5, UR4, URZ ;  /* 0x0000000405047290 */ /* 0x000fe4000fffe1ff */
[----:B------:R-:W-:Y:S02]  /*29e0*/  UIMAD UR41, UR6, UR10, UR41 ;  /* 0x0000000a062972a4 */ /* 0x000fe4000f8e0229 */
[----:B------:R-:W-:-:S12]  /*29f0*/  UIMAD UR43, UR4, UR12, UR43 ;  /* 0x0000000c042b72a4 */ /* 0x000fd8000f8e022b */
.L_x_45:
[----:B------:R-:W-:Y:S01]  /*2a00*/  VIADD R11, R11, 0x1 ;  /* 0x000000010b0b7836 */ /* 0x000fe20000000000 */
[----:B------:R-:W-:Y:S01]  /*2a10*/  R2UR UR4, R55 ;  /* 0x00000000370472ca */ /* 0x000fe200000e0000 */
[----:B------:R-:W-:Y:S01]  /*2a20*/  UIADD3 UR16, UPT, UPT, UR43, UR63, URZ ;  /* 0x0000003f2b107290 */ /* 0x000fe2000fffe0ff */
[----:B------:R-:W-:Y:S02]  /*2a30*/  PLOP3.LUT P2, PT, PT, PT, PT, 0x80, 0x8 ;  /* 0x000000000008781c */ /* 0x000fe40003f4f070 */
[----:B------:R-:W-:-:S04]  /*2a40*/  ISETP.NE.AND P0, PT, R11, 0x2, PT ;  /* 0x000000020b00780c */ /* 0x000fc80003f05270 */
[----:B-1----:R-:W-:Y:S02]  /*2a50*/  SEL R0, RZ, 0x1, P0 ;  /* 0x00000001ff007807 */ /* 0x002fe40000000000 */
[----:B------:R-:W-:Y:S02]  /*2a60*/  SEL R11, R11, RZ, P0 ;  /* 0x000000ff0b0b7207 */ /* 0x000fe40000000000 */
[----:B------:R-:W-:Y:S01]  /*2a70*/  LOP3.LUT R10, R10, R0, RZ, 0x3c, !PT ;  /* 0x000000000a0a7212 */ /* 0x000fe200078e3cff */
[----:B------:R-:W-:Y:S01]  /*2a80*/  UIADD3 UR20, UPT, UPT, UR41, UR4, URZ ;  /* 0x0000000429147290 */ /* 0x000fe2000fffe0ff */
[----:B------:R-:W-:Y:S11]  /*2a90*/  BRA.U UP1, `(.L_x_46) ;  /* 0xffffffed01a47547 */ /* 0x000ff6000b83ffff */
[----:B------:R-:W-:Y:S01]  /*2aa0*/  UIADD3 UR21, UPT, UPT, UR21, 0x18, URZ ;  /* 0x0000001815157890 */ /* 0x000fe2000fffe0ff */
[----:B------:R-:W-:-:S03]  /*2ab0*/  SHF.L.U32 R2, R12, 0x1f, RZ ;  /* 0x0000001f0c027819 */ /* 0x000fc600000006ff */
[----:B------:R-:W-:-:S09]  /*2ac0*/  ULEA UR4, UR29, UR21, 0x3 ;  /* 0x000000151d047291 */ /* 0x000fd2000f8e18ff */
[----:B------:R-:W1:Y:S02]  /*2ad0*/  SYNCS.PHASECHK.TRANS64.TRYWAIT P0, [UR4], R2 ;  /* 0x00000002ff0075a7 */ /* 0x000e640008001104 */
[----:B-1----:R-:W-:Y:S05]  /*2ae0*/  @!P0 BRA `(.L_x_47) ;  /* 0x00000064003c8947 */ /* 0x002fea0003800000 */
.L_x_146:
[----:B------:R-:W-:-:S04]  /*2af0*/  UIADD3 UR4, UPT, UPT, UR29, 0x1, URZ ;  /* 0x000000011d047890 */ /* 0x000fc8000fffe0ff */
[----:B------:R-:W-:-:S04]  /*2b00*/  UISETP.NE.AND UP0, UPT, UR4, 0x3, UPT ;  /* 0x000000030400788c */ /* 0x000fc8000bf05270 */
[----:B------:R-:W-:Y:S02]  /*2b10*/  USEL UR6, URZ, 0x1, UP0 ;  /* 0x00000001ff067887 */ /* 0x000fe40008000000 */
[----:B------:R-:W-:-:S04]  /*2b20*/  USEL UR4, UR4, URZ, UP0 ;  /* 0x000000ff04047287 */ /* 0x000fc80008000000 */
[----:B------:R-:W-:Y:S01]  /*2b30*/  ULEA UR5, UR4, UR21, 0x3 ;  /* 0x0000001504057291 */ /* 0x000fe2000f8e18ff */
[----:B------:R-:W-:-:S04]  /*2b40*/  LOP3.LUT R12, R12, UR6, RZ, 0x3c, !PT ;  /* 0x000000060c0c7c12 */ /* 0x000fc8000f8e3cff */
[----:B-1----:R-:W-:-:S04]  /*2b50*/  SHF.L.U32 R2, R12, 0x1f, RZ ;  /* 0x0000001f0c027819 */ /* 0x002fc800000006ff */
[----:B------:R-:W1:Y:S02]  /*2b60*/  SYNCS.PHASECHK.TRANS64.TRYWAIT P0, [UR5], R2 ;  /* 0x00000002ff0075a7 */ /* 0x000e640008001105 */
[----:B-1----:R-:W-:Y:S05]  /*2b70*/  @!P0 BRA `(.L_x_48) ;  /* 0x0000006400308947 */ /* 0x002fea0003800000 */
.L_x_148:
[----:B------:R-:W-:-:S04]  /*2b80*/  UIADD3 UR4, UPT, UPT, UR4, 0x1, URZ ;  /* 0x0000000104047890 */ /* 0x000fc8000fffe0ff */
[----:B------:R-:W-:-:S04]  /*2b90*/  UISETP.NE.AND UP0, UPT, UR4, 0x3, UPT ;  /* 0x000000030400788c */ /* 0x000fc8000bf05270 */
[----:B------:R-:W-:Y:S02]  /*2ba0*/  USEL UR5, URZ, 0x1, UP0 ;  /* 0x00000001ff057887 */ /* 0x000fe40008000000 */
[----:B------:R-:W-:-:S04]  /*2bb0*/  USEL UR4, UR4, URZ, UP0 ;  /* 0x000000ff04047287 */ /* 0x000fc80008000000 */
[----:B------:R-:W-:Y:S01]  /*2bc0*/  ULEA UR4, UR4, UR21, 0x3 ;  /* 0x0000001504047291 */ /* 0x000fe2000f8e18ff */
[----:B-1----:R-:W-:-:S04]  /*2bd0*/  LOP3.LUT R2, R12, UR5, RZ, 0x3c, !PT ;  /* 0x000000050c027c12 */ /* 0x002fc8000f8e3cff */
[----:B------:R-:W-:Y:S01]  /*2be0*/  SHF.L.U32 R2, R2, 0x1f, RZ ;  /* 0x0000001f02027819 */ /* 0x000fe200000006ff */
[----:B------:R-:W-:-:S07]  /*2bf0*/  IMAD.U32 R0, RZ, RZ, UR4 ;  /* 0x00000004ff007e24 */ /* 0x000fce000f8e00ff */
.L_x_49:
[----:B-1----:R1:W2:Y:S02]  /*2c00*/  SYNCS.PHASECHK.TRANS64.TRYWAIT P0, [R0+URZ], R2 ;  /* 0x00000002000075a7 */ /* 0x0022a400080011ff */
[----:B--2---:R-:W-:Y:S05]  /*2c10*/  @!P0 NANOSLEEP.SYNCS 0x989680 ;  /* 0x009896800000895d */ /* 0x004fea0003900000 */
[----:B------:R-:W2:Y:S02]  /*2c20*/  @!P0 SYNCS.PHASECHK.TRANS64 P0, [R0+URZ], R2 ;  /* 0x00000002000085a7 */ /* 0x000ea400080010ff */
[----:B--2---:R-:W-:Y:S05]  /*2c30*/  @P0 EXIT ;  /* 0x000000000000094d */ /* 0x004fea0003800000 */
[----:B------:R-:W-:Y:S05]  /*2c40*/  BRA `(.L_x_49) ;  /* 0xfffffffc00ec7947 */ /* 0x000fea000383ffff */
.L_x_22:
[----:B------:R-:W-:-:S04]  /*2c50*/  UISETP.NE.AND UP0, UPT, UR52, URZ, UPT ;  /* 0x000000ff3400728c */ /* 0x000fc8000bf05270 */
[----:B------:R-:W-:-:S09]  /*2c60*/  UISETP.NE.OR UP0, UPT, UR17, 0x1, UP0 ;  /* 0x000000011100788c */ /* 0x000fd20008705670 */
[----:B------:R-:W-:Y:S05]  /*2c70*/  BRA.U UP0, `(.L_x_50) ;  /* 0x0000000500487547 */ /* 0x000fea000b800000 */
[----:B------:R-:W-:Y:S01]  /*2c80*/  ISETP.GE.U32.AND P2, PT, R0, 0x4, PT ;  /* 0x000000040000780c */ /* 0x000fe20003f46070 */
[----:B------:R-:W-:Y:S01]  /*2c90*/  IMAD.MOV.U32 R12, RZ, RZ, 0x1 ;  /* 0x00000001ff0c7424 */ /* 0x000fe200078e00ff */
[----:B------:R-:W-:Y:S02]  /*2ca0*/  CS2R R10, SRZ ;  /* 0x00000000000a7805 */ /* 0x000fe4000001ff00 */
[----:B------:R-:W-:Y:S01]  /*2cb0*/  CS2R R8, SRZ ;  /* 0x0000000000087805 */ /* 0x000fe2000001ff00 */
[----:B------:R-:W-:Y:S01]  /*2cc0*/  UMOV UR6, 0x400 ;  /* 0x0000040000067882 */ /* 0x000fe20000000000 */
[----:B------:R-:W-:Y:S01]  /*2cd0*/  UMOV UR5, URZ ;  /* 0x000000ff00057c82 */ /* 0x000fe20008000000 */
[----:B------:R-:W-:-:S12]  /*2ce0*/  ULEA UR6, UR52, UR6, 0x18 ;  /* 0x0000000634067291 */ /* 0x000fd8000f8ec0ff */
.L_x_54:
[----:B------:R-:W-:Y:S02]  /*2cf0*/  LEA R2, R8, UR6, 0x3 ;  /* 0x0000000608027c11 */ /* 0x000fe4000f8e18ff */
[----:B------:R-:W-:-:S03]  /*2d00*/  SHF.L.U32 R4, R9, 0x1f, RZ ;  /* 0x0000001f09047819 */ /* 0x000fc600000006ff */
[----:B------:R-:W-:Y:S01]  /*2d10*/  VIADD R5, R2, 0xf0 ;  /* 0x000000f002057836 */ /* 0x000fe20000000000 */
[----:B------:R-:W2:Y:S02]  /*2d20*/  SYNCS.PHASECHK.TRANS64.TRYWAIT P0, [R2+URZ+0xe0], R4 ;  /* 0x0000e004020075a7 */ /* 0x000ea400080011ff */
[----:B--2---:R-:W-:Y:S05]  /*2d30*/  @!P0 BRA `(.L_x_51) ;  /* 0x0000006000d88947 */ /* 0x004fea0003800000 */
.L_x_149:
[----:B------:R-:W-:Y:S01]  /*2d40*/  ULEA UR4, UR5, UR6, 0x3 ;  /* 0x0000000605047291 */ /* 0x000fe2000f8e18ff */
[----:B--2---:R-:W-:Y:S01]  /*2d50*/  PRMT R2, RZ, 0x654, R5 ;  /* 0x00000654ff027816 */ /* 0x004fe20000000005 */
[----:B------:R-:W-:Y:S01]  /*2d60*/  @!P2 IMAD.MOV.U32 R4, RZ, RZ, 0x10 ;  /* 0x00000010ff04a424 */ /* 0x000fe200078e00ff */
[----:B------:R-:W-:Y:S01]  /*2d70*/  SHF.L.U32 R5, R12, 0x1f, RZ ;  /* 0x0000001f0c057819 */ /* 0x000fe200000006ff */
[----:B------:R-:W-:Y:S01]  /*2d80*/  UIADD3 UR7, UPT, UPT, UR4, 0x80, URZ ;  /* 0x0000008004077890 */ /* 0x000fe2000fffe0ff */
[----:B------:R2:W-:Y:S05]  /*2d90*/  SYNCS.ARRIVE.TRANS64.RED.A1T0 RZ, [R2+URZ], RZ ;  /* 0x000000ff02ff79a7 */ /* 0x0005ea00081004ff */
[----:B------:R-:W-:Y:S01]  /*2da0*/  IMAD.U32 R6, RZ, RZ, UR7 ;  /* 0x00000007ff067e24 */ /* 0x000fe2000f8e00ff */
[----:B------:R-:W3:Y:S04]  /*2db0*/  SYNCS.PHASECHK.TRANS64.TRYWAIT P0, [UR4+0x90], R5 ;  /* 0x00009005ff0075a7 */ /* 0x000ee80008001104 */
[----:B------:R-:W-:Y:S01]  /*2dc0*/  PRMT R6, R0, 0x654, R6 ;  /* 0x0000065400067816 */ /* 0x000fe20000000006 */
[----:B--23--:R-:W-:Y:S06]  /*2dd0*/  @!P0 BRA `(.L_x_52) ;  /* 0x0000006000c48947 */ /* 0x00cfec0003800000 */
.L_x_151:
[----:B------:R-:W-:Y:S01]  /*2de0*/  ULEA UR8, UR5, UR6, 0x4 ;  /* 0x0000000605087291 */ /* 0x000fe2000f8e20ff */
[----:B------:R-:W-:Y:S01]  /*2df0*/  SEL R3, R6, R3, !P2 ;  /* 0x0000000306037207 */ /* 0x000fe20005000000 */
[----:B------:R-:W-:Y:S01]  /*2e00*/  UIADD3 UR9, UPT, UPT, UR4, 0x80, URZ ;  /* 0x0000008004097890 */ /* 0x000fe2000fffe0ff */
[----:B--2---:R-:W-:Y:S01]  /*2e10*/  LEA R2, R11, UR6, 0x3 ;  /* 0x000000060b027c11 */ /* 0x004fe2000f8e18ff */
[----:B------:R-:W-:Y:S01]  /*2e20*/  UIADD3 UR8, UPT, UPT, UR8, 0x110, URZ ;  /* 0x0000011008087890 */ /* 0x000fe2000fffe0ff */
[----:B------:R2:W-:Y:S01]  /*2e30*/  @!P2 SYNCS.ARRIVE.TRANS64.RED RZ, [R3+URZ], R4 ;  /* 0x0000000403ffa9a7 */ /* 0x0005e200080004ff */
[----:B------:R-:W-:Y:S01]  /*2e40*/  UIADD3 UR4, UPT, UPT, UR5, 0x1, URZ ;  /* 0x0000000105047890 */ /* 0x000fe2000fffe0ff */
[----:B------:R-:W-:-:S03]  /*2e50*/  VIADD R8, R8, 0x1 ;  /* 0x0000000108087836 */ /* 0x000fc60000000000 */
[----:B------:R-:W-:Y:S02]  /*2e60*/  UISETP.NE.AND UP0, UPT, UR4, 0x2, UPT ;  /* 0x000000020400788c */ /* 0x000fe4000bf05270 */
[----:B------:R-:W-:Y:S01]  /*2e70*/  ISETP.NE.AND P0, PT, R8, 0x2, PT ;  /* 0x000000020800780c */ /* 0x000fe20003f05270 */
[----:B------:R-:W-:Y:S06]  /*2e80*/  UGETNEXTWORKID.BROADCAST [UR8], [UR9] ;  /* 0x00000000080073ca */ /* 0x000fec0008000100 */
[----:B------:R-:W-:Y:S02]  /*2e90*/  USEL UR7, URZ, 0x1, UP0 ;  /* 0x00000001ff077887 */ /* 0x000fe40008000000 */
[----:B------:R-:W-:-:S04]  /*2ea0*/  USEL UR5, UR4, URZ, UP0 ;  /* 0x000000ff04057287 */ /* 0x000fc80008000000 */
[----:B------:R-:W-:Y:S02]  /*2eb0*/  LOP3.LUT R12, R12, UR7, RZ, 0x3c, !PT ;  /* 0x000000070c0c7c12 */ /* 0x000fe4000f8e3cff */
[----:B--2---:R-:W-:-:S04]  /*2ec0*/  SHF.L.U32 R4, R10, 0x1f, RZ ;  /* 0x0000001f0a047819 */ /* 0x004fc800000006ff */
[----:B------:R-:W2:Y:S02]  /*2ed0*/  SYNCS.PHASECHK.TRANS64.TRYWAIT P1, [R2+URZ+0x80], R4 ;  /* 0x00008004020075a7 */ /* 0x000ea400080211ff */
[----:B--2---:R-:W-:Y:S05]  /*2ee0*/  @!P1 BRA `(.L_x_53) ;  /* 0x0000006000989947 */ /* 0x004fea0003800000 */
.L_x_152:
[C---:B--2---:R-:W-:Y:S01]  /*2ef0*/  LEA R4, R11.reuse, UR6, 0x4 ;  /* 0x000000060b047c11 */ /* 0x044fe2000f8e20ff */
[----:B------:R-:W-:Y:S01]  /*2f00*/  VIADD R2, R2, 0x90 ;  /* 0x0000009002027836 */ /* 0x000fe20000000000 */
[----:B------:R-:W-:Y:S01]  /*2f10*/  SEL R8, R8, RZ, P0 ;  /* 0x000000ff08087207 */ /* 0x000fe20000000000 */
[----:B------:R-:W-:-:S03]  /*2f20*/  VIADD R11, R11, 0x1 ;  /* 0x000000010b0b7836 */ /* 0x000fc60000000000 */
[----:B------:R-:W2:Y:S01]  /*2f30*/  LDS.128 R4, [R4+0x110] ;  /* 0x0001100004047984 */ /* 0x000ea20000000c00 */
[----:B------:R-:W-:Y:S02]  /*2f40*/  PRMT R2, RZ, 0x654, R2 ;  /* 0x00000654ff027816 */ /* 0x000fe40000000002 */
[C---:B------:R-:W-:Y:S01]  /*2f50*/  ISETP.NE.AND P1, PT, R11.reuse, 0x2, PT ;  /* 0x000000020b00780c */ /* 0x040fe20003f25270 */
[----:B------:R-:W-:Y:S01]  /*2f60*/  @!PT LDS RZ, [RZ] ;  /* 0x00000000fffff984 */ /* 0x000fe20000000800 */
[----:B------:R-:W-:Y:S01]  /*2f70*/  @!PT LDS RZ, [RZ] ;  /* 0x00000000fffff984 */ /* 0x000fe20000000800 */
[----:B------:R-:W-:Y:S01]  /*2f80*/  @!PT LDS RZ, [RZ] ;  /* 0x00000000fffff984 */ /* 0x000fe20000000800 */
[----:B------:R-:W-:Y:S01]  /*2f90*/  @!PT LDS RZ, [RZ] ;  /* 0x00000000fffff984 */ /* 0x000fe20000000800 */
[----:B------:R3:W-:Y:S06]  /*2fa0*/  MEMBAR.ALL.CTA ;  /* 0x0000000000007992 */ /* 0x0007ec0000008000 */
[----:B---3--:R-:W3:Y:S01]  /*2fb0*/  FENCE.VIEW.ASYNC.S ;  /* 0x00000000000073c6 */ /* 0x008ee20000000000 */
[----:B------:R-:W-:Y:S01]  /*2fc0*/  SEL R11, R11, RZ, P1 ;  /* 0x000000ff0b0b7207 */ /* 0x000fe20000800000 */
[----:B---3--:R3:W-:Y:S01]  /*2fd0*/  SYNCS.ARRIVE.TRANS64.RED.A1T0 RZ, [R2+URZ], RZ ;  /* 0x000000ff02ff79a7 */ /* 0x0087e200081004ff */
[----:B--2---:R-:W-:-:S02]  /*2fe0*/  LOP3.LUT P3, RZ, R6, 0x1, RZ, 0xc0, !PT ;  /* 0x0000000106ff7812 */ /* 0x004fc4000786c0ff */
[----:B------:R-:W-:-:S04]  /*2ff0*/  SEL R4, RZ, 0x1, P1 ;  /* 0x00000001ff047807 */ /* 0x000fc80000800000 */
[----:B------:R-:W-:Y:S02]  /*3000*/  LOP3.LUT R10, R10, R4, RZ, 0x3c, !PT ;  /* 0x000000040a0a7212 */ /* 0x000fe400078e3cff */
[----:B---3--:R-:W-:-:S04]  /*3010*/  SEL R2, RZ, 0x1, P0 ;  /* 0x00000001ff027807 */ /* 0x008fc80000000000 */
[----:B------:R-:W-:Y:S01]  /*3020*/  LOP3.LUT R9, R9, R2, RZ, 0x3c, !PT ;  /* 0x0000000209097212 */ /* 0x000fe200078e3cff */
[----:B------:R-:W-:Y:S06]  /*3030*/  @P3 BRA `(.L_x_54) ;  /* 0xfffffffc002c3947 */ /* 0x000fec000383ffff */
[----:B------:R-:W-:Y:S01]  /*3040*/  ULEA UR4, UR5, UR6, 0x3 ;  /* 0x0000000605047291 */ /* 0x000fe2000f8e18ff */
[----:B------:R-:W-:-:S08]  /*3050*/  SHF.L.U32 R2, R12, 0x1f, RZ ;  /* 0x0000001f0c027819 */ /* 0x000fd000000006ff */
[----:B------:R-:W2:Y:S02]  /*3060*/  SYNCS.PHASECHK.TRANS64 P0, [UR4+0x90], R2 ;  /* 0x00009002ff0075a7 */ /* 0x000ea40008001004 */
[----:B--2---:R-:W-:Y:S05]  /*3070*/  @P0 BRA `(.L_x_55) ;  /* 0x0000000000080947 */ /* 0x004fea0003800000 */
[----:B------:R-:W2:Y:S02]  /*3080*/  SYNCS.PHASECHK.TRANS64.TRYWAIT P0, [UR4+0x90], R2 ;  /* 0x00009002ff0075a7 */ /* 0x000ea40008001104 */
[----:B--2---:R-:W-:Y:S05]  /*3090*/  @!P0 BRA `(.L_x_56) ;  /* 0x0000006000408947 */ /* 0x004fea0003800000 */
.L_x_55:
[----:B------:R-:W-:-:S04]  /*30a0*/  UIADD3 UR7, UPT, UPT, UR5, 0x1, URZ ;  /* 0x0000000105077890 */ /* 0x000fc8000fffe0ff */
[----:B------:R-:W-:-:S04]  /*30b0*/  UISETP.NE.AND UP0, UPT, UR7, 0x2, UPT ;  /* 0x000000020700788c */ /* 0x000fc8000bf05270 */
[----:B------:R-:W-:Y:S02]  /*30c0*/  USEL UR8, URZ, 0x1, UP0 ;  /* 0x00000001ff087887 */ /* 0x000fe40008000000 */
[----:B------:R-:W-:-:S04]  /*30d0*/  USEL UR7, UR7, URZ, UP0 ;  /* 0x000000ff07077287 */ /* 0x000fc80008000000 */
[----:B------:R-:W-:Y:S01]  /*30e0*/  ULEA UR7, UR7, UR6, 0x3 ;  /* 0x0000000607077291 */ /* 0x000fe2000f8e18ff */
[----:B--2---:R-:W-:-:S04]  /*30f0*/  LOP3.LUT R2, R12, UR8, RZ, 0x3c, !PT ;  /* 0x000000080c027c12 */ /* 0x004fc8000f8e3cff */
[----:B------:R-:W-:-:S04]  /*3100*/  SHF.L.U32 R0, R2, 0x1f, RZ ;  /* 0x0000001f02007819 */ /* 0x000fc800000006ff */
[----:B------:R-:W2:Y:S02]  /*3110*/  SYNCS.PHASECHK.TRANS64 P0, [UR7+0x90], R0 ;  /* 0x00009000ff0075a7 */ /* 0x000ea40008001007 */
[----:B-12---:R-:W-:Y:S05]  /*3120*/  @P0 EXIT ;  /* 0x000000000000094d */ /* 0x006fea0003800000 */
[----:B------:R-:W-:Y:S02]  /*3130*/  SHF.L.U32 R2, R2, 0x1f, RZ ;  /* 0x0000001f02027819 */ /* 0x000fe400000006ff */
[----:B------:R-:W-:-:S07]  /*3140*/  MOV R0, UR7 ;  /* 0x0000000700007c02 */ /* 0x000fce0008000f00 */
.L_x_57:
[----:B-1----:R1:W2:Y:S02]  /*3150*/  SYNCS.PHASECHK.TRANS64.TRYWAIT P0, [R0+URZ+0x90], R2 ;  /* 0x00009002000075a7 */ /* 0x0022a400080011ff */
[----:B--2---:R-:W-:Y:S05]  /*3160*/  @!P0 NANOSLEEP.SYNCS 0x989680 ;  /* 0x009896800000895d */ /* 0x004fea0003900000 */
[----:B------:R-:W2:Y:S02]  /*3170*/  @!P0 SYNCS.PHASECHK.TRANS64 P0, [R0+URZ+0x90], R2 ;  /* 0x00009002000085a7 */ /* 0x000ea400080010ff */
[----:B--2---:R-:W-:Y:S05]  /*3180*/  @P0 EXIT ;  /* 0x000000000000094d */ /* 0x004fea0003800000 */
[----:B------:R-:W-:Y:S05]  /*3190*/  BRA `(.L_x_57) ;  /* 0xfffffffc00ec7947 */ /* 0x000fea000383ffff */
.L_x_50:
[----:B------:R-:W-:Y:S05]  /*31a0*/  BRA.U UP4, `(.L_x_58) ;  /* 0x0000001104447547 */ /* 0x000fea000b800000 */
[----:B------:R-:W-:Y:S01]  /*31b0*/  UMOV UR4, 0x40 ;  /* 0x0000004000047882 */ /* 0x000fe20000000000 */
[----:B------:R-:W-:Y:S01]  /*31c0*/  NOP ;  /* 0x0000000000007918 */ /* 0x000fe20000000000 */
[----:B------:R-:W-:Y:S01]  /*31d0*/  ULEA UR5, UR52, UR4, 0x18 ;  /* 0x0000000434057291 */ /* 0x000fe2000f8ec0ff */
[----:B------:R-:W-:Y:S02]  /*31e0*/  UMOV UR6, 0x400 ;  /* 0x0000040000067882 */ /* 0x000fe40000000000 */
[----:B------:R-:W-:-:S06]  /*31f0*/  ULEA UR6, UR52, UR6, 0x18 ;  /* 0x0000000634067291 */ /* 0x000fcc000f8ec0ff */
[----:B------:R-:W2:Y:S02]  /*3200*/  LDS.U8 R0, [UR5+0x1c] ;  /* 0x00001c05ff007984 */ /* 0x000ea40008000000 */
[----:B--2---:R-:W-:-:S13]  /*3210*/  ISETP.NE.AND P0, PT, R0, RZ, PT ;  /* 0x000000ff0000720c */ /* 0x004fda0003f05270 */
[----:B------:R-:W-:Y:S05]  /*3220*/  @P0 BRA `(.L_x_59) ;  /* 0x0000000000580947 */ /* 0x000fea0003800000 */
[----:B------:R-:W-:-:S13]  /*3230*/  ELECT P0, URZ, PT ;  /* 0x0000000000ff782f */ /* 0x000fda0003800000 */
[----:B------:R-:W-:Y:S05]  /*3240*/  @!P0 BRA `(.L_x_60) ;  /* 0x0000000000608947 */ /* 0x000fea0003800000 */
[----:B------:R-:W-:Y:S01]  /*3250*/  UMOV UR4, 0x10 ;  /* 0x0000001000047882 */ /* 0x000fe20000000000 */
[----:B------:R-:W-:Y:S01]  /*3260*/  HFMA2 R0, -RZ, RZ, 0, 5.9604644775390625e-08 ;  /* 0x00000001ff007431 */ /* 0x000fe200000001ff */
[----:B------:R-:W-:-:S03]  /*3270*/  MOV R3, 0xffff ;  /* 0x0000ffff00037802 */ /* 0x000fc60000000f00 */
[----:B------:R-:W-:Y:S04]  /*3280*/  DEPBAR.LE SB2, 0x36 ;  /* 0x0000ad800000791a */ /* 0x000fe80000000000 */
[----:B------:R-:W2:Y:S02]  /*3290*/  UTCATOMSWS.FIND_AND_SET.ALIGN UP0, UR4, UR4 ;  /* 0x00000004000475e3 */ /* 0x000ea40008000800 */
[----:B--2---:R-:W-:Y:S01]  /*32a0*/  MOV R4, UR4 ;  /* 0x0000000400047c02 */ /* 0x004fe20008000f00 */
[----:B------:R-:W-:Y:S06]  /*32b0*/  BRA.U UP0, `(.L_x_61) ;  /* 0x0000000100187547 */ /* 0x000fec000b800000 */
.L_x_62:
[----:B------:R-:W-:Y:S05]  /*32c0*/  NANOSLEEP 0x64 ;  /* 0x000000640000795d */ /* 0x000fea0003800000 */
[----:B------:R-:W-:-:S05]  /*32d0*/  UMOV UR4, 0x10 ;  /* 0x0000001000047882 */ /* 0x000fca0000000000 */
[----:B------:R-:W-:Y:S04]  /*32e0*/  DEPBAR.LE SB2, 0x36 ;  /* 0x0000ad800000791a */ /* 0x000fe80000000000 */
[----:B------:R-:W2:Y:S02]  /*32f0*/  UTCATOMSWS.FIND_AND_SET.ALIGN UP0, UR4, UR4 ;  /* 0x00000004000475e3 */ /* 0x000ea40008000800 */
[----:B--2---:R-:W-:Y:S01]  /*3300*/  MOV R4, UR4 ;  /* 0x0000000400047c02 */ /* 0x004fe20008000f00 */
[----:B------:R-:W-:Y:S05]  /*3310*/  BRA.U !UP0, `(.L_x_62) ;  /* 0xfffffffd08e87547 */ /* 0x000fea000b83ffff */
.L_x_61:
[-C--:B------:R-:W-:Y:S02]  /*3320*/  SHF.L.U32 R3, R3, R4.reuse, RZ ;  /* 0x0000000403037219 */ /* 0x080fe400000006ff */
[----:B------:R-:W-:Y:S01]  /*3330*/  SHF.L.U32 R0, R0, R4, RZ ;  /* 0x0000000400007219 */ /* 0x000fe200000006ff */
[----:B------:R-:W-:Y:S02]  /*3340*/  IMAD.SHL.U32 R4, R4, 0x20, RZ ;  /* 0x0000002004047824 */ /* 0x000fe400078e00ff */
[----:B------:R2:W-:Y:S04]  /*3350*/  ATOMS.OR RZ, [UR5+0x14], R3 ;  /* 0x00001403ffff798c */ /* 0x0005e8000b000005 */
[----:B------:R2:W-:Y:S04]  /*3360*/  ATOMS.OR RZ, [UR5+0x18], R0 ;  /* 0x00001800ffff798c */ /* 0x0005e8000b000005 */
[----:B------:R2:W-:Y:S01]  /*3370*/  STS [UR6+0x130], R4 ;  /* 0x00013004ff007988 */ /* 0x0005e20008000806 */
[----:B------:R-:W-:Y:S05]  /*3380*/  BRA `(.L_x_60) ;  /* 0x0000000000107947 */ /* 0x000fea0003800000 */
.L_x_59:
[----:B------:R-:W-:Y:S02]  /*3390*/  MOV R0, 0xffffffff ;  /* 0xffffffff00007802 */ /* 0x000fe40000000f00 */
[----:B------:R-:W-:-:S03]  /*33a0*/  MOV R4, 0x33d0 ;  /* 0x000033d000047802 */ /* 0x000fc60000000f00 */
[----:B------:R2:W-:Y:S04]  /*33b0*/  STS [UR6+0x130], R0 ;  /* 0x00013000ff007988 */ /* 0x0005e80008000806 */
[----:B-12--5:R-:W-:Y:S05]  /*33c0*/  CALL.REL.NOINC `($__internal_1_$__cuda_sm10x_tcgen05_guardrail_trap_phase_invalid_during_alloc) ;  /* 0x00000064008c7944 */ /* 0x026fea0003c00000 */
.L_x_60:
[----:B------:R-:W-:Y:S05]  /*33d0*/  WARPSYNC.ALL ;  /* 0x0000000000007948 */ /* 0x000fea0003800000 */
[----:B------:R-:W3:Y:S01]  /*33e0*/  S2UR UR4, SR_CgaCtaId ;  /* 0x00000000000479c3 */ /* 0x000ee20000008800 */
[----:B------:R-:W-:Y:S01]  /*33f0*/  UMOV UR41, 0x400 ;  /* 0x0000040000297882 */ /* 0x000fe20000000000 */
[----:B------:R-:W-:-:S06]  /*3400*/  NOP ;  /* 0x0000000000007918 */ /* 0x000fcc0000000000 */
[----:B------:R-:W-:Y:S06]  /*3410*/  BAR.ARV 0x6, 0xa0 ;  /* 0x0182800000007b1d */ /* 0x000fec0000002000 */
[----:B------:R-:W4:Y:S01]  /*3420*/  LDCU UR6, c[0x0][0x38c] ;  /* 0x00007180ff0677ac */ /* 0x000f220008000800 */
[----:B------:R-:W-:Y:S01]  /*3430*/  LOP3.LUT R2, R2, 0xffff, RZ, 0xc0, !PT ;  /* 0x0000ffff02027812 */ /* 0x000fe200078ec0ff */
[----:B------:R-:W-:Y:S01]  /*3440*/  IMAD.MOV.U32 R11, RZ, RZ, 0x1 ;  /* 0x00000001ff0b7424 */ /* 0x000fe200078e00ff */
[----:B------:R-:W-:Y:S01]  /*3450*/  CS2R R8, SRZ ;  /* 0x0000000000087805 */ /* 0x000fe2000001ff00 */
[----:B------:R-:W1:Y:S01]  /*3460*/  LDCU UR7, c[0x0][0x38c] ;  /* 0x00007180ff0777ac */ /* 0x000e620008000800 */
[----:B------:R-:W-:Y:S01]  /*3470*/  R2UR UR42, R2 ;  /* 0x00000000022a72ca */ /* 0x000fe200000e0000 */
[----:B------:R-:W-:Y:S01]  /*3480*/  IMAD.MOV.U32 R10, RZ, RZ, RZ ;  /* 0x000000ffff0a7224 */ /* 0x000fe200078e00ff */
[----:B------:R-:W-:Y:S01]  /*3490*/  UMOV UR45, URZ ;  /* 0x000000ff002d7c82 */ /* 0x000fe20008000000 */
[----:B------:R-:W-:Y:S01]  /*34a0*/  UMOV UR39, URZ ;  /* 0x000000ff00277c82 */ /* 0x000fe20008000000 */
[----:B---3--:R-:W-:Y:S01]  /*34b0*/  ULEA UR41, UR4, UR41, 0x18 ;  /* 0x0000002904297291 */ /* 0x008fe2000f8ec0ff */
[----:B------:R-:W-:Y:S01]  /*34c0*/  UMOV UR62, 0x0 ;  /* 0x00000000003e7882 */ /* 0x000fe20000000000 */
[----:B------:R-:W-:-:S02]  /*34d0*/  UMOV UR63, 0x4200910 ;  /* 0x04200910003f7882 */ /* 0x000fc40000000000 */
[----:B------:R-:W-:Y:S02]  /*34e0*/  UIADD3 UR5, UPT, UPT, UR41, 0x8800, URZ ;  /* 0x0000880029057890 */ /* 0x000fe4000fffe0ff */
[----:B------:R-:W-:Y:S02]  /*34f0*/  UIADD3 UR4, UPT, UPT, UR41, 0x14800, URZ ;  /* 0x0001480029047890 */ /* 0x000fe4000fffe0ff */
[----:B----4-:R-:W-:Y:S01]  /*3500*/  UIADD3 UR6, UPT, UPT, UR6, 0x3f, URZ ;  /* 0x0000003f06067890 */ /* 0x010fe2000fffe0ff */
[----:B--2---:R-:W2:Y:S01]  /*3510*/  LDS R0, [UR41+0x130] ;  /* 0x00013029ff007984 */ /* 0x004ea20008000800 */
[----:B------:R-:W-:Y:S02]  /*3520*/  USHF.R.U32.HI UR5, URZ, 0x4, UR5 ;  /* 0x00000004ff057899 */ /* 0x000fe40008011605 */
[----:B------:R-:W-:Y:S02]  /*3530*/  USHF.R.S32.HI UR47, URZ, 0x1f, UR6 ;  /* 0x0000001fff2f7899 */ /* 0x000fe40008011406 */
[----:B------:R-:W-:-:S02]  /*3540*/  USHF.R.U32.HI UR4, URZ, 0x4, UR4 ;  /* 0x00000004ff047899 */ /* 0x000fc40008011604 */
[----:B------:R-:W-:Y:S02]  /*3550*/  ULEA.HI UR47, UR47, UR6, URZ, 0x6 ;  /* 0x000000062f2f7291 */ /* 0x000fe4000f8f30ff */
[----:B------:R-:W-:Y:S02]  /*3560*/  ULOP3.LUT UR5, UR5, 0x3fff, URZ, 0xc0, !UPT ;  /* 0x00003fff05057892 */ /* 0x000fe4000f8ec0ff */
[----:B------:R-:W-:Y:S02]  /*3570*/  USHF.R.S32.HI UR47, URZ, 0x6, UR47 ;  /* 0x00000006ff2f7899 */ /* 0x000fe4000801142f */
[----:B------:R-:W-:Y:S02]  /*3580*/  ULOP3.LUT UR4, UR4, 0x3fff, URZ, 0xc0, !UPT ;  /* 0x00003fff04047892 */ /* 0x000fe4000f8ec0ff */
[----:B------:R-:W-:Y:S01]  /*3590*/  UISETP.LT.AND UP0, UPT, UR47, 0x1, UPT ;  /* 0x000000012f00788c */ /* 0x000fe2000bf01270 */
[----:B------:R-:W-:Y:S01]  /*35a0*/  UMOV UR60, 0x0 ;  /* 0x00000000003c7882 */ /* 0x000fe20000000000 */
[----:B------:R-:W-:-:S02]  /*35b0*/  UMOV UR61, 0x4200910 ;  /* 0x04200910003d7882 */ /* 0x000fc40000000000 */
[----:B------:R-:W-:Y:S01]  /*35c0*/  USEL UR64, UR47, 0x1, !UP0 ;  /* 0x000000012f407887 */ /* 0x000fe2000c000000 */
[----:B------:R-:W-:Y:S01]  /*35d0*/  UMOV UR58, 0x0 ;  /* 0x00000000003a7882 */ /* 0x000fe20000000000 */
[----:B------:R-:W-:Y:S01]  /*35e0*/  UMOV UR59, 0x4200910 ;  /* 0x04200910003b7882 */ /* 0x000fe20000000000 */
[----:B------:R-:W-:Y:S01]  /*35f0*/  UMOV UR56, 0x0 ;  /* 0x0000000000387882 */ /* 0x000fe20000000000 */
[----:B------:R-:W-:Y:S01]  /*3600*/  UMOV UR57, 0x4200910 ;  /* 0x0420091000397882 */ /* 0x000fe20000000000 */
[----:B------:R-:W-:Y:S01]  /*3610*/  UMOV UR54, 0x0 ;  /* 0x0000000000367882 */ /* 0x000fe20000000000 */
[----:B------:R-:W-:Y:S01]  /*3620*/  UMOV UR55, 0x4200910 ;  /* 0x0420091000377882 */ /* 0x000fe20000000000 */
[----:B------:R-:W-:Y:S01]  /*3630*/  UMOV UR52, 0x0 ;  /* 0x0000000000347882 */ /* 0x000fe20000000000 */
[----:B------:R-:W-:Y:S01]  /*3640*/  UMOV UR53, 0x4200910 ;  /* 0x0420091000357882 */ /* 0x000fe20000000000 */
[----:B------:R-:W-:Y:S02]  /*3650*/  ULOP3.LUT UR43, UR5, 0x10000, URZ, 0xfc, !UPT ;  /* 0x00010000052b7892 */ /* 0x000fe4000f8efcff */
[----:B------:R-:W-:-:S02]  /*3660*/  ULOP3.LUT UR44, UR4, 0x10000, URZ, 0xfc, !UPT ;  /* 0x00010000042c7892 */ /* 0x000fc4000f8efcff */
[----:B------:R-:W-:Y:S02]  /*3670*/  UIADD3 UR64, UPT, UPT, -UR64, URZ, URZ ;  /* 0x000000ff40407290 */ /* 0x000fe4000fffe1ff */
[----:B-1----:R-:W-:Y:S01]  /*3680*/  UISETP.GE.AND UP4, UPT, UR7, 0x1, UPT ;  /* 0x000000010700788c */ /* 0x002fe2000bf86270 */
[----:B------:R-:W-:Y:S01]  /*3690*/  UMOV UR50, 0x0 ;  /* 0x0000000000327882 */ /* 0x000fe20000000000 */
[----:B------:R-:W-:Y:S01]  /*36a0*/  UMOV UR51, 0x4200910 ;  /* 0x0420091000337882 */ /* 0x000fe20000000000 */
[----:B------:R-:W-:Y:S01]  /*36b0*/  UMOV UR48, 0x0 ;  /* 0x0000000000307882 */ /* 0x000fe20000000000 */
[----:B--2---:R-:W-:Y:S01]  /*36c0*/  R2UR UR65, R0 ;  /* 0x00000000004172ca */ /* 0x004fe200000e0000 */
[----:B------:R-:W-:-:S14]  /*36d0*/  UMOV UR49, 0x4200910 ;  /* 0x0420091000317882 */ /* 0x000fdc0000000000 */
.L_x_69:
[----:B------:R-:W-:Y:S02]  /*36e0*/  LEA R0, R10, UR41, 0x3 ;  /* 0x000000290a007c11 */ /* 0x000fe4000f8e18ff */
[----:B------:R-:W-:Y:S02]  /*36f0*/  SHF.L.U32 R2, R9, 0x1f, RZ ;  /* 0x0000001f09027819 */ /* 0x000fe400000006ff */
[----:B------:R-:W-:Y:S01]  /*3700*/  PLOP3.LUT P0, PT, PT, PT, UP4, 0x80, 0x8 ;  /* 0x000000000008781c */ /* 0x000fe20003f0f048 */
[----:B------:R-:W-:Y:S01]  /*3710*/  VIADD R3, R0, 0x90 ;  /* 0x0000009000037836 */ /* 0x000fe20000000000 */
[----:B-1----:R-:W1:Y:S02]  /*3720*/  SYNCS.PHASECHK.TRANS64.TRYWAIT P1, [R0+URZ+0x80], R2 ;  /* 0x00008002000075a7 */ /* 0x002e6400080211ff */
[----:B-1-3--:R-:W-:Y:S09]  /*3730*/  @!P1 BRA `(.L_x_63) ;  /* 0x0000005800b09947 */ /* 0x00aff20003800000 */
.L_x_154:
[----:B------:R-:W-:Y:S01]  /*3740*/  LEA R4, R10, UR41, 0x4 ;  /* 0x000000290a047c11 */ /* 0x000fe2000f8e20ff */
[----:B------:R-:W-:Y:S01]  /*3750*/  @UP4 ULEA UR4, UR39, UR41, 0x3 ;  /* 0x0000002927044291 */ /* 0x000fe2000f8e18ff */
[----:B------:R-:W-:Y:S01]  /*3760*/  PLOP3.LUT P2, PT, PT, PT, PT, 0x80, 0x8 ;  /* 0x000000000008781c */ /* 0x000fe20003f4f070 */
[----:B------:R-:W-:Y:S01]  /*3770*/  ULEA UR46, UR45, UR41, 0x3 ;  /* 0x000000292d2e7291 */ /* 0x000fe2000f8e18ff */
[----:B------:R-:W-:Y:S02]  /*3780*/  PRMT R3, RZ, 0x654, R3 ;  /* 0x00000654ff037816 */ /* 0x000fe40000000003 */
[----:B------:R-:W2:Y:S01]  /*3790*/  LDS.128 R4, [R4+0x110] ;  /* 0x0001100004047984 */ /* 0x000ea20000000c00 */
[----:B-1----:R-:W-:Y:S02]  /*37a0*/  @P0 SHF.L.U32 R2, R8, 0x1f, RZ ;  /* 0x0000001f08020819 */ /* 0x002fe400000006ff */
[----:B------:R-:W-:Y:S01]  /*37b0*/  SHF.L.U32 R0, R11, 0x1f, RZ ;  /* 0x0000001f0b007819 */ /* 0x000fe200000006ff */
[----:B------:R-:W-:Y:S01]  /*37c0*/  @!PT LDS RZ, [RZ] ;  /* 0x00000000fffff984 */ /* 0x000fe20000000800 */
[----:B------:R-:W-:Y:S01]  /*37d0*/  @!PT LDS RZ, [RZ] ;  /* 0x00000000fffff984 */ /* 0x000fe20000000800 */
[----:B------:R-:W-:Y:S01]  /*37e0*/  @!PT LDS RZ, [RZ] ;  /* 0x00000000fffff984 */ /* 0x000fe20000000800 */
[----:B------:R-:W-:Y:S01]  /*37f0*/  @!PT LDS RZ, [RZ] ;  /* 0x00000000fffff984 */ /* 0x000fe20000000800 */
[----:B------:R1:W-:Y:S06]  /*3800*/  MEMBAR.ALL.CTA ;  /* 0x0000000000007992 */ /* 0x0003ec0000008000 */
[----:B-1----:R-:W1:Y:S02]  /*3810*/  FENCE.VIEW.ASYNC.S ;  /* 0x00000000000073c6 */ /* 0x002e640000000000 */
[----:B-1----:R1:W-:Y:S01]  /*3820*/  SYNCS.ARRIVE.TRANS64.RED.A1T0 RZ, [R3+URZ], RZ ;  /* 0x000000ff03ff79a7 */ /* 0x0023e200081004ff */
[----:B------:R1:W3:Y:S01]  /*3830*/  @P0 SYNCS.PHASECHK.TRANS64.TRYWAIT P2, [UR4], R2 ;  /* 0x00000002ff0005a7 */ /* 0x0002e20008041104 */
[----:B------:R-:W-:Y:S01]  /*3840*/  ULEA.HI UR4, UR45, UR45, URZ, 0x1 ;  /* 0x0000002d2d047291 */ /* 0x000fe2000f8f08ff */
[----:B--2---:R-:W-:-:S03]  /*3850*/  LOP3.LUT P1, RZ, R6, 0x1, RZ, 0xc0, !PT ;  /* 0x0000000106ff7812 */ /* 0x004fc6000782c0ff */
[----:B------:R-:W-:Y:S02]  /*3860*/  USHF.L.U32 UR5, UR4, 0x6, URZ ;  /* 0x0000000604057899 */ /* 0x000fe400080006ff */
[----:B------:R-:W-:Y:S02]  /*3870*/  ULOP3.LUT UR36, UR4, 0xffe, URZ, 0xc0, !UPT ;  /* 0x00000ffe04247892 */ /* 0x000fe4000f8ec0ff */
[----:B------:R-:W-:Y:S02]  /*3880*/  ULOP3.LUT UR4, UR5, 0xffffff80, URZ, 0xc0, !UPT ;  /* 0xffffff8005047892 */ /* 0x000fe4000f8ec0ff */
[----:B------:R-:W-:Y:S02]  /*3890*/  UIADD3 UR36, UPT, UPT, -UR36, UR45, URZ ;  /* 0x0000002d24247290 */ /* 0x000fe4000fffe1ff */
[----:B------:R-:W-:Y:S01]  /*38a0*/  UIADD3 UR4, UPT, UPT, UR65, UR4, URZ ;  /* 0x0000000441047290 */ /* 0x000fe2000fffe0ff */
[----:B------:R-:W2:Y:S03]  /*38b0*/  SYNCS.PHASECHK.TRANS64.TRYWAIT P0, [UR46+0xc0], R0 ;  /* 0x0000c000ff0075a7 */ /* 0x000ea6000800112e */
[----:B------:R-:W-:Y:S01]  /*38c0*/  ULEA UR36, UR36, UR4, 0x14 ;  /* 0x0000000424247291 */ /* 0x000fe2000f8ea0ff */
[----:B-123--:R-:W-:Y:S11]  /*38d0*/  @!P0 BRA `(.L_x_64) ;  /* 0x00000058005c8947 */ /* 0x00eff60003800000 */
.L_x_156:
[----:B------:R-:W-:Y:S01]  /*38e0*/  IADD3 R10, PT, PT, R10, 0x1, RZ ;  /* 0x000000010a0a7810 */ /* 0x000fe20007ffe0ff */
[----:B------:R-:W-:Y:S06]  /*38f0*/  BRA.U !UP4, `(.L_x_65) ;  /* 0x000000050c107547 */ /* 0x000fec000b800000 */
[----:B------:R-:W-:Y:S01]  /*3900*/  UPLOP3.LUT UP2, UPT, UPT, UPT, UPT, 0x40, 0x4 ;  /* 0x000000000004789c */ /* 0x000fe20003f4e870 */
[----:B------:R-:W-:Y:S01]  /*3910*/  UMOV UR38, UR64 ;  /* 0x0000004000267c82 */ /* 0x000fe20008000000 */
[----:B------:R-:W-:Y:S01]  /*3920*/  UMOV UR37, UR47 ;  /* 0x0000002f00257c82 */ /* 0x000fe20008000000 */
[----:B------:R-:W-:-:S08]  /*3930*/  UMOV UR5, UR39 ;  /* 0x0000002700057c82 */ /* 0x000fd00008000000 */
.L_x_68:
[----:B------:R-:W-:Y:S02]  /*3940*/  UIADD3 UR38, UPT, UPT, UR38, 0x1, URZ ;  /* 0x0000000126267890 */ /* 0x000fe4000fffe0ff */
[----:B------:R-:W-:Y:S02]  /*3950*/  ULEA UR7, UR5, UR41, 0x3 ;  /* 0x0000002905077291 */ /* 0x000fe4000f8e18ff */
[----:B------:R-:W-:Y:S01]  /*3960*/  UISETP.NE.AND UP3, UPT, UR38, URZ, UPT ;  /* 0x000000ff2600728c */ /* 0x000fe2000bf65270 */
[----:B--23--:R-:W-:Y:S10]  /*3970*/  @P2 BRA `(.L_x_66) ;  /* 0x00000000000c2947 */ /* 0x00cff40003800000 */
[----:B-1----:R-:W-:Y:S04]  /*3980*/  SHF.L.U32 R2, R8, 0x1f, RZ ;  /* 0x0000001f08027819 */ /* 0x002fe800000006ff */
[----:B------:R-:W1:Y:S02]  /*3990*/  SYNCS.PHASECHK.TRANS64.TRYWAIT P0, [UR7], R2 ;  /* 0x00000002ff0075a7 */ /* 0x000e640008001107 */
[----:B-1----:R-:W-:Y:S05]  /*39a0*/  @!P0 BRA `(.L_x_67) ;  /* 0x0000005800408947 */ /* 0x002fea0003800000 */
.L_x_66:
[----:B------:R-:W-:Y:S01]  /*39b0*/  UISETP.NE.AND UP0, UPT, UR37, 0x1, UPT ;  /* 0x000000012500788c */ /* 0x000fe2000bf05270 */
[----:B------:R-:W-:Y:S01]  /*39c0*/  PLOP3.LUT P2, PT, PT, PT, PT, 0x80, 0x8 ;  /* 0x000000000008781c */ /* 0x000fe20003f4f070 */
[----:B------:R-:W-:Y:S02]  /*39d0*/  UIADD3 UR4, UPT, UPT, UR5, 0x1, URZ ;  /* 0x0000000105047890 */ /* 0x000fe4000fffe0ff */
[----:B------:R-:W-:Y:S02]  /*39e0*/  UIADD3 UR40, UPT, UPT, UR7, 0x18, URZ ;  /* 0x0000001807287890 */ /* 0x000fe4000fffe0ff */
[----:B------:R-:W-:Y:S01]  /*39f0*/  UISETP.NE.AND UP1, UPT, UR4, 0x3, UPT ;  /* 0x000000030400788c */ /* 0x000fe2000bf25270 */
[----:B------:R-:W-:Y:S01]  /*3a00*/  PLOP3.LUT P0, PT, PT, PT, UP0, 0x80, 0x8 ;  /* 0x000000000008781c */ /* 0x000fe20003f0f008 */
[----:B------:R-:W-:Y:S02]  /*3a10*/  UIADD3 UR37, UPT, UPT, UR37, -0x1, URZ ;  /* 0xffffffff25257890 */ /* 0x000fe4000fffe0ff */
[----:B------:R-:W-:Y:S02]  /*3a20*/  USEL UR6, URZ, 0x1, UP1 ;  /* 0x00000001ff067887 */ /* 0x000fe40008800000 */
[----:B------:R-:W-:Y:S01]  /*3a30*/  USEL UR39, UR4, URZ, UP1 ;  /* 0x000000ff04277287 */ /* 0x000fe20008800000 */
[----:B------:R-:W-:Y:S01]  /*3a40*/  UMOV UR7, 0x40004040 ;  /* 0x4000404000077882 */ /* 0x000fe20000000000 */
[----:B------:R-:W-:Y:S02]  /*3a50*/  UMOV UR35, 0x40004040 ;  /* 0x4000404000237882 */ /* 0x000fe40000000000 */
[----:B------:R-:W-:Y:S01]  /*3a60*/  @UP0 ULEA UR4, UR39, UR41, 0x3 ;  /* 0x0000002927040291 */ /* 0x000fe2000f8e18ff */
[----:B------:R-:W-:Y:S01]  /*3a70*/  LOP3.LUT R8, R8, UR6, RZ, 0x3c, !PT ;  /* 0x0000000608087c12 */ /* 0x000fe2000f8e3cff */
[----:B------:R-:W-:Y:S01]  /*3a80*/  ULEA UR6, UR5, UR44, 0xb ;  /* 0x0000002c05067291 */ /* 0x000fe2000f8e58ff */
[----:B------:R-:W-:Y:S02]  /*3a90*/  UMOV UR33, 0x40004040 ;  /* 0x4000404000217882 */ /* 0x000fe40000000000 */
[----:B-1----:R-:W-:Y:S01]  /*3aa0*/  @P0 SHF.L.U32 R0, R8, 0x1f, RZ ;  /* 0x0000001f08000819 */ /* 0x002fe200000006ff */
[----:B------:R-:W-:Y:S02]  /*3ab0*/  UIADD3 UR34, UPT, UPT, UR6, 0x2, URZ ;  /* 0x0000000206227890 */ /* 0x000fe4000fffe0ff */
[----:B------:R-:W-:Y:S01]  /*3ac0*/  UIADD3 UR30, UPT, UPT, UR6, 0x4, URZ ;  /* 0x00000004061e7890 */ /* 0x000fe2000fffe0ff */
[----:B------:R2:W3:Y:S01]  /*3ad0*/  @P0 SYNCS.PHASECHK.TRANS64.TRYWAIT P2, [UR4], R0 ;  /* 0x00000000ff0005a7 */ /* 0x0004e20008041104 */
[----:B------:R-:W-:Y:S02]  /*3ae0*/  ULEA UR4, UR5, UR43, 0xa ;  /* 0x0000002b05047291 */ /* 0x000fe4000f8e50ff */
[----:B------:R-:W-:Y:S02]  /*3af0*/  UIADD3 UR26, UPT, UPT, UR6, 0x6, URZ ;  /* 0x00000006061a7890 */ /* 0x000fe4000fffe0ff */
        /* <DEDUP_REMOVED lines=10> */
[----:B------:R-:W-:Y:S01]  /*3ba0*/  UIADD3 UR8, UPT, UPT, UR4, 0x206, URZ ;  /* 0x0000020604087890 */ /* 0x000fe2000fffe0ff */
[----:B------:R-:W-:Y:S01]  /*3bb0*/  UMOV UR5, 0x40004040 ;  /* 0x4000404000057882 */ /* 0x000fe20000000000 */
[----:B------:R-:W-:Y:S01]  /*3bc0*/  UMOV UR31, 0x40004040 ;  /* 0x40004040001f7882 */ /* 0x000fe20000000000 */
[----:B------:R1:W-:Y:S01]  /*3bd0*/  UTCHMMA gdesc[UR4], gdesc[UR6], tmem[UR36], tmem[UR62], idesc[UR63], UP2 ;  /* 0x00ff3e06040075ea */ /* 0x0003e20009000024 */
[----:B------:R-:W-:Y:S01]  /*3be0*/  UPLOP3.LUT UP2, UPT, UPT, UPT, UPT, 0x80, 0x8 ;  /* 0x000000000008789c */ /* 0x000fe20003f4f070 */
[----:B------:R2:W-:Y:S01]  /*3bf0*/  UTCHMMA gdesc[UR32], gdesc[UR34], tmem[UR36], tmem[UR60], idesc[UR61], UPT ;  /* 0x00ff3c22200075ea */ /* 0x0005e2000b800024 */
[----:B------:R-:W-:Y:S01]  /*3c00*/  UMOV UR29, 0x40004040 ;  /* 0x40004040001d7882 */ /* 0x000fe20000000000 */
[----:B------:R-:W-:Y:S01]  /*3c10*/  UMOV UR27, 0x40004040 ;  /* 0x40004040001b7882 */ /* 0x000fe20000000000 */
        /* <DEDUP_REMOVED lines=12> */
[----:B------:R-:W-:Y:S01]  /*3ce0*/  UMOV UR9, 0x40004040 ;  /* 0x4000404000097882 */ /* 0x000fe20000000000 */
[----:B------:R2:W-:Y:S01]  /*3cf0*/  UTCHMMA gdesc[UR12], gdesc[UR14], tmem[UR36], tmem[UR50], idesc[UR51], UPT ;  /* 0x00ff320e0c0075ea */ /* 0x0005e2000b800024 */
[----:B------:R2:W-:Y:S01]  /*3d00*/  UTCHMMA gdesc[UR8], gdesc[UR10], tmem[UR36], tmem[UR48], idesc[UR49], UPT ;  /* 0x00ff300a080075ea */ /* 0x0005e2000b800024 */
[----:B------:R2:W-:Y:S01]  /*3d10*/  UTCBAR.MULTICAST [UR40], URZ, UR42 ;  /* 0x000000ff280073e9 */ /* 0x0005e2000800082a */
[----:B-1----:R-:W-:Y:S01]  /*3d20*/  UMOV UR5, UR39 ;  /* 0x0000002700057c82 */ /* 0x002fe20008000000 */
[----:B------:R-:W-:Y:S05]  /*3d30*/  BRA.U UP3, `(.L_x_68) ;  /* 0xfffffffd03007547 */ /* 0x000fea000b83ffff */
.L_x_65:
[----:B------:R-:W-:Y:S01]  /*3d40*/  UIADD3 UR4, UPT, UPT, UR45, 0x1, URZ ;  /* 0x000000012d047890 */ /* 0x000fe2000fffe0ff */
[C---:B------:R-:W-:Y:S01]  /*3d50*/  ISETP.NE.AND P0, PT, R10.reuse, 0x2, PT ;  /* 0x000000020a00780c */ /* 0x040fe20003f05270 */
[----:B------:R-:W-:Y:S02]  /*3d60*/  UIADD3 UR5, UPT, UPT, UR46, 0xa0, URZ ;  /* 0x000000a02e057890 */ /* 0x000fe4000fffe0ff */
[----:B------:R-:W-:Y:S01]  /*3d70*/  UISETP.NE.AND UP0, UPT, UR4, 0x4, UPT ;  /* 0x000000040400788c */ /* 0x000fe2000bf05270 */
[----:B-12---:R-:W-:Y:S02]  /*3d80*/  SEL R0, RZ, 0x1, P0 ;  /* 0x00000001ff007807 */ /* 0x006fe40000000000 */
[----:B------:R-:W-:Y:S01]  /*3d90*/  SEL R10, R10, RZ, P0 ;  /* 0x000000ff0a0a7207 */ /* 0x000fe20000000000 */
[----:B------:R-:W-:Y:S01]  /*3da0*/  USEL UR6, URZ, 0x1, UP0 ;  /* 0x00000001ff067887 */ /* 0x000fe20008000000 */
[----:B------:R-:W-:Y:S01]  /*3db0*/  LOP3.LUT R9, R9, R0, RZ, 0x3c, !PT ;  /* 0x0000000009097212 */ /* 0x000fe200078e3cff */
[----:B------:R-:W-:Y:S01]  /*3dc0*/  USEL UR45, UR4, URZ, UP0 ;  /* 0x000000ff042d7287 */ /* 0x000fe20008000000 */
[----:B------:R1:W-:Y:S03]  /*3dd0*/  UTCBAR [UR5], URZ ;  /* 0x000000ff050073e9 */ /* 0x0003e600080000ff */
[----:B------:R-:W-:Y:S01]  /*3de0*/  LOP3.LUT R11, R11, UR6, RZ, 0x3c, !PT ;  /* 0x000000060b0b7c12 */ /* 0x000fe2000f8e3cff */
[----:B------:R-:W-:Y:S07]  /*3df0*/  @P1 BRA `(.L_x_69) ;  /* 0xfffffff800381947 */ /* 0x000fee000383ffff */
[----:B------:R-:W2:Y:S01]  /*3e00*/  S2UR UR8, SR_CgaCtaId ;  /* 0x00000000000879c3 */ /* 0x000ea20000008800 */
[----:B------:R-:W-:Y:S01]  /*3e10*/  ELECT P0, URZ, PT ;  /* 0x0000000000ff782f */ /* 0x000fe20003800000 */
[----:B------:R-:W-:Y:S01]  /*3e20*/  IMAD.MOV.U32 R0, RZ, RZ, 0x1 ;  /* 0x00000001ff007424 */ /* 0x000fe200078e00ff */
[----:B------:R-:W-:Y:S01]  /*3e30*/  UIADD3 UR41, UPT, UPT, UR41, 0xc0, URZ ;  /* 0x000000c029297890 */ /* 0x000fe2000fffe0ff */
[----:B------:R-:W-:Y:S01]  /*3e40*/  SHF.L.U32 R2, R11, 0x1f, RZ ;  /* 0x0000001f0b027819 */ /* 0x000fe200000006ff */
[----:B------:R-:W-:-:S03]  /*3e50*/  UMOV UR4, 0x40 ;  /* 0x0000004000047882 */ /* 0x000fc60000000000 */
[----:B------:R-:W-:Y:S01]  /*3e60*/  UVIRTCOUNT.DEALLOC.SMPOOL 0x80 ;  /* 0x000000800000784c */ /* 0x000fe20000000000 */
[----:B--2---:R-:W-:Y:S02]  /*3e70*/  ULEA UR8, UR8, UR4, 0x18 ;  /* 0x0000000408087291 */ /* 0x004fe4000f8ec0ff */
[----:B------:R-:W-:-:S07]  /*3e80*/  ULEA UR4, UR45, UR41, 0x3 ;  /* 0x000000292d047291 */ /* 0x000fce000f8e18ff */
[----:B------:R2:W-:Y:S02]  /*3e90*/  @P0 STS.U8 [UR8+0x1c], R0 ;  /* 0x00001c00ff000988 */ /* 0x0005e40008000008 */
[----:B------:R-:W4:Y:S02]  /*3ea0*/  SYNCS.PHASECHK.TRANS64.TRYWAIT P0, [UR4], R2 ;  /* 0x00000002ff0075a7 */ /* 0x000f240008001104 */
[----:B--2-4-:R-:W-:Y:S05]  /*3eb0*/  @!P0 BRA `(.L_x_70) ;  /* 0x0000005400148947 */ /* 0x014fea0003800000 */
.L_x_159:
[----:B------:R-:W-:-:S04]  /*3ec0*/  UIADD3 UR4, UPT, UPT, UR45, 0x1, URZ ;  /* 0x000000012d047890 */ /* 0x000fc8000fffe0ff */
[----:B------:R-:W-:-:S04]  /*3ed0*/  UISETP.NE.AND UP0, UPT, UR4, 0x4, UPT ;  /* 0x000000040400788c */ /* 0x000fc8000bf05270 */
[----:B------:R-:W-:Y:S02]  /*3ee0*/  USEL UR6, URZ, 0x1, UP0 ;  /* 0x00000001ff067887 */ /* 0x000fe40008000000 */
[----:B------:R-:W-:-:S04]  /*3ef0*/  USEL UR4, UR4, URZ, UP0 ;  /* 0x000000ff04047287 */ /* 0x000fc80008000000 */
[----:B-1----:R-:W-:Y:S01]  /*3f00*/  ULEA UR5, UR4, UR41, 0x3 ;  /* 0x0000002904057291 */ /* 0x002fe2000f8e18ff */
[----:B--2---:R-:W-:-:S04]  /*3f10*/  LOP3.LUT R2, R11, UR6, RZ, 0x3c, !PT ;  /* 0x000000060b027c12 */ /* 0x004fc8000f8e3cff */
[----:B------:R-:W-:-:S04]  /*3f20*/  SHF.L.U32 R3, R2, 0x1f, RZ ;  /* 0x0000001f02037819 */ /* 0x000fc800000006ff */
[----:B------:R-:W1:Y:S02]  /*3f30*/  SYNCS.PHASECHK.TRANS64.TRYWAIT P0, [UR5], R3 ;  /* 0x00000003ff0075a7 */ /* 0x000e640008001105 */
[----:B-1----:R-:W-:Y:S05]  /*3f40*/  @!P0 BRA `(.L_x_71) ;  /* 0x0000005400088947 */ /* 0x002fea0003800000 */
.L_x_161:
        /* <DEDUP_REMOVED lines=9> */
.L_x_163:
[----:B------:R-:W-:-:S04]  /*3fe0*/  UIADD3 UR4, UPT, UPT, UR4, 0x1, URZ ;  /* 0x0000000104047890 */ /* 0x000fc8000fffe0ff */
[----:B------:R-:W-:-:S04]  /*3ff0*/  UISETP.NE.AND UP0, UPT, UR4, 0x4, UPT ;  /* 0x000000040400788c */ /* 0x000fc8000bf05270 */
[----:B------:R-:W-:Y:S02]  /*4000*/  USEL UR5, URZ, 0x1, UP0 ;  /* 0x00000001ff057887 */ /* 0x000fe40008000000 */
[----:B------:R-:W-:-:S04]  /*4010*/  USEL UR4, UR4, URZ, UP0 ;  /* 0x000000ff04047287 */ /* 0x000fc80008000000 */
[----:B------:R-:W-:Y:S01]  /*4020*/  ULEA UR4, UR4, UR41, 0x3 ;  /* 0x0000002904047291 */ /* 0x000fe2000f8e18ff */
[----:B------:R-:W-:-:S04]  /*4030*/  LOP3.LUT R2, R2, UR5, RZ, 0x3c, !PT ;  /* 0x0000000502027c12 */ /* 0x000fc8000f8e3cff */
[----:B------:R-:W-:-:S04]  /*4040*/  SHF.L.U32 R2, R2, 0x1f, RZ ;  /* 0x0000001f02027819 */ /* 0x000fc800000006ff */
[----:B------:R-:W2:Y:S02]  /*4050*/  SYNCS.PHASECHK.TRANS64.TRYWAIT P0, [UR4], R2 ;  /* 0x00000002ff0075a7 */ /* 0x000ea40008001104 */
[----:B--2---:R-:W-:Y:S05]  /*4060*/  @!P0 BRA `(.L_x_73) ;  /* 0x0000005000f08947 */ /* 0x004fea0003800000 */
.L_x_165:
[----:B------:R-:W-:Y:S01]  /*4070*/  NOP ;  /* 0x0000000000007918 */ /* 0x000fe20000000000 */
[----:B-1----:R-:W1:Y:S01]  /*4080*/  LDS R0, [UR8+0x14] ;  /* 0x00001408ff007984 */ /* 0x002e620008000800 */
[----:B------:R-:W-:Y:S01]  /*4090*/  ULOP3.LUT UR4, UR65, 0xffff, URZ, 0xc0, !UPT ;  /* 0x0000ffff41047892 */ /* 0x000fe2000f8ec0ff */
[----:B------:R-:W-:Y:S01]  /*40a0*/  UMOV UR5, 0xffff ;  /* 0x0000ffff00057882 */ /* 0x000fe20000000000 */
[----:B------:R-:W-:Y:S02]  /*40b0*/  UMOV UR6, 0x1 ;  /* 0x0000000100067882 */ /* 0x000fe40000000000 */
[----:B------:R-:W-:-:S04]  /*40c0*/  USHF.R.U32.HI UR4, URZ, 0x5, UR4 ;  /* 0x00000005ff047899 */ /* 0x000fc80008011604 */
[----:B------:R-:W-:Y:S02]  /*40d0*/  USHF.L.U32 UR5, UR5, UR4, URZ ;  /* 0x0000000405057299 */ /* 0x000fe400080006ff */
[----:B------:R-:W-:-:S04]  /*40e0*/  USHF.L.U32 UR4, UR6, UR4, URZ ;  /* 0x0000000406047299 */ /* 0x000fc800080006ff */
[----:B-1----:R-:W-:-:S04]  /*40f0*/  LOP3.LUT R0, R0, UR5, RZ, 0xc0, !PT ;  /* 0x0000000500007c12 */ /* 0x002fc8000f8ec0ff */
[----:B------:R-:W-:-:S13]  /*4100*/  ISETP.NE.AND P0, PT, R0, UR5, PT ;  /* 0x0000000500007c0c */ /* 0x000fda000bf05270 */
[----:B------:R-:W-:Y:S05]  /*4110*/  @P0 BRA `(.L_x_74) ;  /* 0x0000000000580947 */ /* 0x000fea0003800000 */
[----:B------:R-:W1:Y:S02]  /*4120*/  LDS R0, [UR8+0x18] ;  /* 0x00001808ff007984 */ /* 0x000e640008000800 */
[----:B-1----:R-:W-:-:S04]  /*4130*/  LOP3.LUT R0, R0, UR4, RZ, 0xc0, !PT ;  /* 0x0000000400007c12 */ /* 0x002fc8000f8ec0ff */
[----:B------:R-:W-:-:S13]  /*4140*/  ISETP.NE.AND P0, PT, R0, UR4, PT ;  /* 0x0000000400007c0c */ /* 0x000fda000bf05270 */
[----:B------:R-:W-:Y:S05]  /*4150*/  @P0 BRA `(.L_x_75) ;  /* 0x00000000003c0947 */ /* 0x000fea0003800000 */
[----:B------:R-:W1:Y:S01]  /*4160*/  S2R R2, SR_LANEID ;  /* 0x0000000000027919 */ /* 0x000e620000000000 */
[----:B------:R-:W-:-:S06]  /*4170*/  ULOP3.LUT UR5, URZ, UR5, URZ, 0x33, !UPT ;  /* 0x00000005ff057292 */ /* 0x000fcc000f8e33ff */
[----:B------:R-:W-:-:S04]  /*4180*/  IMAD.U32 R0, RZ, RZ, UR5 ;  /* 0x00000005ff007e24 */ /* 0x000fc8000f8e00ff */
[----:B------:R2:W4:Y:S02]  /*4190*/  REDUX UR7, R0 ;  /* 0x00000000000773c4 */ /* 0x0005240000000000 */
[----:B------:R1:W-:Y:S01]  /*41a0*/  UTCATOMSWS.AND URZ, UR5 ;  /* 0x0000000500ff79e3 */ /* 0x0003e20008000000 */
[----:B--2---:R-:W-:Y:S01]  /*41b0*/  LOP3.LUT R0, RZ, UR4, RZ, 0x33, !PT ;  /* 0x00000004ff007c12 */ /* 0x004fe2000f8e33ff */
[----:B------:R-:W-:Y:S02]  /*41c0*/  VOTEU.ANY UR4, UPT, PT ;  /* 0x0000000000047886 */ /* 0x000fe400038e0100 */
[----:B------:R-:W-:Y:S02]  /*41d0*/  UFLO.U32 UR4, UR4 ;  /* 0x00000004000472bd */ /* 0x000fe400080e0000 */
[----:B------:R-:W2:Y:S04]  /*41e0*/  REDUX UR6, R0 ;  /* 0x00000000000673c4 */ /* 0x000ea80000000000 */
[----:B-1----:R-:W-:-:S02]  /*41f0*/  ISETP.EQ.U32.AND P0, PT, R2, UR4, PT ;  /* 0x0000000402007c0c */ /* 0x002fc4000bf02070 */
[----:B----4-:R-:W-:-:S11]  /*4200*/  MOV R2, UR7 ;  /* 0x0000000700027c02 */ /* 0x010fd60008000f00 */
[----:B------:R1:W-:Y:S01]  /*4210*/  @P0 ATOMS.AND RZ, [UR8+0x14], R2 ;  /* 0x00001402ffff098c */ /* 0x0003e2000a800008 */
[----:B--2---:R-:W-:-:S05]  /*4220*/  IMAD.U32 R0, RZ, RZ, UR6 ;  /* 0x00000006ff007e24 */ /* 0x004fca000f8e00ff */
[----:B------:R1:W-:Y:S01]  /*4230*/  @P0 ATOMS.AND RZ, [UR8+0x18], R0 ;  /* 0x00001800ffff098c */ /* 0x0003e2000a800008 */
[----:B------:R-:W-:Y:S05]  /*4240*/  BRA `(.L_x_76) ;  /* 0x0000000000147947 */ /* 0x000fea0003800000 */
.L_x_75:
[----:B------:R-:W-:Y:S02]  /*4250*/  MOV R2, 0x4270 ;  /* 0x0000427000027802 */ /* 0x000fe40000000f00 */
[----:B---3-5:R-:W-:Y:S05]  /*4260*/  CALL.REL.NOINC `($__internal_0_$__cuda_sm10x_tcgen05_guardrail_trap_col_being_dealloced_not_returned_by_alloc) ;  /* 0x0000005400d87944 */ /* 0x028fea0003c00000 */
[----:B------:R-:W-:Y:S05]  /*4270*/  BRA `(.L_x_76) ;  /* 0x0000000000087947 */ /* 0x000fea0003800000 */
.L_x_74:
[----:B------:R-:W-:Y:S02]  /*4280*/  MOV R2, 0x42a0 ;  /* 0x000042a000027802 */ /* 0x000fe40000000f00 */
[----:B---3-5:R-:W-:Y:S05]  /*4290*/  CALL.REL.NOINC `($__internal_2_$__cuda_sm10x_tcgen05_guardrail_trap_unallocated_columns_being_dealloced) ;  /* 0x0000005400e47944 */ /* 0x028fea0003c00000 */
.L_x_76:
[----:B------:R-:W-:Y:S01]  /*42a0*/  NOP ;  /* 0x0000000000007918 */ /* 0x000fe20000000000 */
[----:B------:R-:W-:Y:S05]  /*42b0*/  EXIT ;  /* 0x000000000000794d */ /* 0x000fea0003800000 */
.L_x_58:
[----:B------:R-:W-:-:S09]  /*42c0*/  UISETP.NE.OR UP0, UPT, UR17, 0x3, !UP3 ;  /* 0x000000031100788c */ /* 0x000fd2000df05670 */
[----:B------:R-:W-:Y:S05]  /*42d0*/  BRA.U UP0, `(.L_x_77) ;  /* 0x0000001100547547 */ /* 0x000fea000b800000 */
[----:B------:R-:W2:Y:S01]  /*42e0*/  LDCU UR31, c[0x0][0x370] ;  /* 0x00006e00ff1f77ac */ /* 0x000ea20008000800 */
[----:B------:R-:W3:Y:S01]  /*42f0*/  LDC.64 R16, c[0x0][0x348] ;  /* 0x0000d200ff107b82 */ /* 0x000ee20000000a00 */
[----:B------:R-:W-:Y:S02]  /*4300*/  HFMA2 R13, -RZ, RZ, 0, 0 ;  /* 0x00000000ff0d7431 */ /* 0x000fe400000001ff */
[----:B------:R-:W-:Y:S01]  /*4310*/  IMAD.MOV.U32 R15, RZ, RZ, 0x1 ;  /* 0x00000001ff0f7424 */ /* 0x000fe200078e00ff */
[----:B------:R-:W2:Y:S01]  /*4320*/  LDCU.128 UR44, c[0x0][0xb10] ;  /* 0x00016200ff2c77ac */ /* 0x000ea20008000c00 */
[----:B------:R-:W-:Y:S01]  /*4330*/  IMAD.MOV.U32 R14, RZ, RZ, RZ ;  /* 0x000000ffff0e7224 */ /* 0x000fe200078e00ff */
[----:B------:R-:W-:Y:S01]  /*4340*/  MOV R7, 0x2000 ;  /* 0x0000200000077802 */ /* 0x000fe20000000f00 */
[----:B------:R-:W4:Y:S01]  /*4350*/  LDCU UR30, c[0x0][0x374] ;  /* 0x00006e80ff1e77ac */ /* 0x000f220008000800 */
[----:B------:R-:W1:Y:S01]  /*4360*/  LDC.64 R2, c[0x0][0x888] ;  /* 0x00022200ff027b82 */ /* 0x000e620000000a00 */
[----:B------:R-:W4:Y:S01]  /*4370*/  LDCU UR15, c[0x0][0xb0c] ;  /* 0x00016180ff0f77ac */ /* 0x000f220008000800 */
[----:B------:R-:W3:Y:S06]  /*4380*/  LDCU UR41, c[0x0][0xb20] ;  /* 0x00016400ff2977ac */ /* 0x000eec0008000800 */
[----:B------:R-:W1:Y:S01]  /*4390*/  LDC.64 R4, c[0x0][0x890] ;  /* 0x00022400ff047b82 */ /* 0x000e620000000a00 */
[----:B------:R-:W3:Y:S01]  /*43a0*/  LDCU UR4, c[0x0][0xb30] ;  /* 0x00016600ff0477ac */ /* 0x000ee20008000800 */
[----:B------:R-:W-:Y:S01]  /*43b0*/  UMOV UR21, 0x400 ;  /* 0x0000040000157882 */ /* 0x000fe20000000000 */
[----:B--2---:R-:W-:-:S02]  /*43c0*/  UIMAD.WIDE.U32 UR6, UR31, UR44, URZ ;  /* 0x0000002c1f0672a5 */ /* 0x004fc4000f8e00ff */
[----:B----4-:R-:W-:Y:S02]  /*43d0*/  UIMAD.WIDE.U32 UR8, UR30, UR47, URZ ;  /* 0x0000002f1e0872a5 */ /* 0x010fe4000f8e00ff */
[----:B------:R-:W-:Y:S02]  /*43e0*/  ULEA UR21, UR52, UR21, 0x18 ;  /* 0x0000001534157291 */ /* 0x000fe4000f8ec0ff */
[----:B------:R-:W-:Y:S02]  /*43f0*/  UPLOP3.LUT UP3, UPT, UPT, UPT, UPT, 0x40, 0x4 ;  /* 0x000000000004789c */ /* 0x000fe40003f6e870 */
[----:B------:R-:W-:Y:S01]  /*4400*/  UIADD3 UR37, UPT, UPT, UR21, 0x48, URZ ;  /* 0x0000004815257890 */ /* 0x000fe2000fffe0ff */
[----:B------:R-:W-:Y:S01]  /*4410*/  UMOV UR6, UR7 ;  /* 0x0000000700067c82 */ /* 0x000fe20008000000 */
[----:B------:R-:W-:Y:S01]  /*4420*/  UMOV UR38, UR9 ;  /* 0x0000000900267c82 */ /* 0x000fe20008000000 */
[----:B------:R-:W-:Y:S02]  /*4430*/  UISETP.GE.AND UP0, UPT, UR42, 0x1, UPT ;  /* 0x000000012a00788c */ /* 0x000fe4000bf06270 */
[----:B------:R-:W-:Y:S01]  /*4440*/  UISETP.NE.AND UP4, UPT, UR42, 0x1, UPT ;  /* 0x000000012a00788c */ /* 0x000fe2000bf85270 */
[----:B------:R-:W2:Y:S01]  /*4450*/  LDCU.64 UR22, c[0x0][0xb28] ;  /* 0x00016500ff1677ac */ /* 0x000ea20008000a00 */
[----:B------:R-:W-:-:S02]  /*4460*/  UISETP.NE.AND UP6, UPT, UR15, 0x1, UPT ;  /* 0x000000010f00788c */ /* 0x000fc4000bfc5270 */
[----:B------:R-:W-:Y:S02]  /*4470*/  UISETP.NE.AND UP5, UPT, UR46, 0x1, UPT ;  /* 0x000000012e00788c */ /* 0x000fe4000bfa5270 */
[----:B------:R-:W-:Y:S02]  /*4480*/  UIADD3 UR33, UPT, UPT, UR21, 0x30, URZ ;  /* 0x0000003015217890 */ /* 0x000fe4000fffe0ff */
[----:B------:R-:W-:Y:S02]  /*4490*/  UIADD3 UR25, UPT, UPT, UR21, 0x38, URZ ;  /* 0x0000003815197890 */ /* 0x000fe4000fffe0ff */
[----:B------:R-:W-:Y:S02]  /*44a0*/  UIADD3 UR17, UPT, UPT, UR21, 0x40, URZ ;  /* 0x0000004015117890 */ /* 0x000fe4000fffe0ff */
[----:B------:R-:W-:Y:S02]  /*44b0*/  UPRMT UR37, UR52, 0x654, UR37 ;  /* 0x0000065434257896 */ /* 0x000fe40008000025 */
[----:B------:R-:W-:-:S02]  /*44c0*/  USHF.R.U32.HI UR39, URZ, UR45, UR6 ;  /* 0x0000002dff277299 */ /* 0x000fc40008011606 */
[----:B---3--:R-:W-:Y:S02]  /*44d0*/  USHF.R.U32.HI UR38, URZ, UR41, UR38 ;  /* 0x00000029ff267299 */ /* 0x008fe40008011626 */
[----:B------:R-:W-:-:S11]  /*44e0*/  UISETP.NE.AND UP2, UPT, UR4, 0x1, UPT ;  /* 0x000000010400788c */ /* 0x000fd6000bf45270 */
.L_x_88:
[C---:B------:R-:W-:Y:S02]  /*44f0*/  LEA R12, R14.reuse, UR21, 0x3 ;  /* 0x000000150e0c7c11 */ /* 0x040fe4000f8e18ff */
[----:B------:R-:W-:Y:S02]  /*4500*/  SHF.L.U32 R0, R13, 0x1f, RZ ;  /* 0x0000001f0d007819 */ /* 0x000fe400000006ff */
[----:B------:R-:W-:Y:S02]  /*4510*/  LEA R8, R14, UR21, 0x4 ;  /* 0x000000150e087c11 */ /* 0x000fe4000f8e20ff */
[----:B---3--:R-:W3:Y:S02]  /*4520*/  SYNCS.PHASECHK.TRANS64.TRYWAIT P0, [R12+URZ+0x80], R0 ;  /* 0x000080000c0075a7 */ /* 0x008ee400080011ff */
[----:B---3--:R-:W-:Y:S05]  /*4530*/  @!P0 BRA `(.L_x_78) ;  /* 0x0000004c00d48947 */ /* 0x008fea0003800000 */
.L_x_166:
        /* <DEDUP_REMOVED lines=8> */
[----:B----4-:R-:W-:Y:S11]  /*45c0*/  LOP3.LUT P0, RZ, R10, 0x1, RZ, 0xc0, !PT ;  /* 0x000000010aff7812 */ /* 0x010ff6000780c0ff */
[----:B------:R-:W-:Y:S02]  /*45d0*/  @!UPT UIADD3 URZ, UPT, UPT, URZ, URZ, URZ ;  /* 0x000000fffffff290 */ /* 0x000fe4000fffe0ff */
[----:B-1----:R-:W-:Y:S01]  /*45e0*/  VOTEU.ANY UP1, P0 ;  /* 0x0000000000ff7886 */ /* 0x002fe20000020100 */
[----:B------:R-:W-:Y:S11]  /*45f0*/  PLOP3.LUT P0, PT, PT, PT, UP1, 0x80, 0x8 ;  /* 0x000000000008781c */ /* 0x000ff60003f0f018 */
[----:B------:R-:W-:Y:S02]  /*4600*/  @!UPT UIADD3 URZ, UPT, UPT, URZ, URZ, URZ ;  /* 0x000000fffffff290 */ /* 0x000fe4000fffe0ff */
[----:B---3--:R-:W-:Y:S02]  /*4610*/  @P0 SHF.R.U32.HI R0, RZ, 0x10, R9 ;  /* 0x00000010ff000819 */ /* 0x008fe40000011609 */
[----:B------:R-:W-:Y:S02]  /*4620*/  @P0 MOV R6, R8 ;  /* 0x0000000800060202 */ /* 0x000fe40000000f00 */
[----:B------:R-:W-:Y:S01]  /*4630*/  @P0 R2UR UR4, R0 ;  /* 0x00000000000402ca */ /* 0x000fe200000e0000 */
[----:B------:R-:W-:Y:S01]  /*4640*/  VIADD R0, R12, 0x90 ;  /* 0x000000900c007836 */ /* 0x000fe20000000000 */
[----:B------:R-:W-:Y:S02]  /*4650*/  @P0 LOP3.LUT R8, R9, 0xffff, RZ, 0xc0, !PT ;  /* 0x0000ffff09080812 */ /* 0x000fe400078ec0ff */
[----:B------:R-:W-:Y:S02]  /*4660*/  @P0 R2UR UR6, R6 ;  /* 0x00000000060602ca */ /* 0x000fe400000e0000 */
[----:B------:R-:W-:Y:S02]  /*4670*/  PRMT R0, RZ, 0x654, R0 ;  /* 0x00000654ff007816 */ /* 0x000fe40000000000 */
[----:B------:R-:W-:Y:S02]  /*4680*/  @P0 R2UR UR5, R8 ;  /* 0x00000000080502ca */ /* 0x000fe400000e0000 */
[----:B------:R1:W-:Y:S03]  /*4690*/  SYNCS.ARRIVE.TRANS64.RED.A1T0 RZ, [R0+URZ], RZ ;  /* 0x000000ff00ff79a7 */ /* 0x0003e600081004ff */
[----:B------:R-:W-:Y:S04]  /*46a0*/  @UP1 UMOV UR29, UR4 ;  /* 0x00000004001d1c82 */ /* 0x000fe80008000000 */
[----:B------:R-:W-:Y:S04]  /*46b0*/  @UP1 UMOV UR14, UR6 ;  /* 0x00000006000e1c82 */ /* 0x000fe80008000000 */
[----:B------:R-:W-:Y:S01]  /*46c0*/  @UP1 UMOV UR13, UR5 ;  /* 0x00000005000d1c82 */ /* 0x000fe20008000000 */
[----:B------:R-:W-:Y:S05]  /*46d0*/  BRA.U !UP0, `(.L_x_79) ;  /* 0x0000000108a47547 */ /* 0x000fea000b800000 */
[----:B------:R-:W-:Y:S02]  /*46e0*/  UIMAD.WIDE.U32 UR18, UR13, UR47, URZ ;  /* 0x0000002f0d1272a5 */ /* 0x000fe4000f8e00ff */
[----:B------:R-:W-:Y:S02]  /*46f0*/  UIMAD.WIDE.U32 UR26, UR14, UR44, URZ ;  /* 0x0000002c0e1a72a5 */ /* 0x000fe4000f8e00ff */
[----:B------:R-:W-:Y:S02]  /*4700*/  USEL UR4, UR30, UR38, !UP5 ;  /* 0x000000261e047287 */ /* 0x000fe4000e800000 */
[----:B------:R-:W-:Y:S02]  /*4710*/  USEL UR7, UR31, UR39, !UP6 ;  /* 0x000000271f077287 */ /* 0x000fe4000f000000 */
[----:B--2---:R-:W-:Y:S02]  /*4720*/  UIMAD.WIDE.U32 UR8, UR4, UR22, URZ ;  /* 0x00000016040872a5 */ /* 0x004fe4000f8e00ff */
[----:B------:R-:W-:Y:S01]  /*4730*/  UIMAD.WIDE.U32 UR10, UR7, UR22, URZ ;  /* 0x00000016070a72a5 */ /* 0x000fe2000f8e00ff */
[----:B------:R-:W-:Y:S02]  /*4740*/  UMOV UR5, UR19 ;  /* 0x0000001300057c82 */ /* 0x000fe40008000000 */
[----:B------:R-:W-:Y:S03]  /*4750*/  USHF.R.U32.HI UR6, URZ, UR41, UR5 ;  /* 0x00000029ff067299 */ /* 0x000fe60008011605 */
[----:B------:R-:W-:Y:S01]  /*4760*/  UMOV UR5, UR27 ;  /* 0x0000001b00057c82 */ /* 0x000fe20008000000 */
[----:B------:R-:W-:Y:S02]  /*4770*/  USEL UR6, UR13, UR6, !UP5 ;  /* 0x000000060d067287 */ /* 0x000fe4000e800000 */
[----:B------:R-:W-:Y:S03]  /*4780*/  USHF.R.U32.HI UR12, URZ, UR45, UR5 ;  /* 0x0000002dff0c7299 */ /* 0x000fe60008011605 */
[----:B------:R-:W-:Y:S02]  /*4790*/  UMOV UR5, UR9 ;  /* 0x0000000900057c82 */ /* 0x000fe40008000000 */
[----:B------:R-:W-:Y:S03]  /*47a0*/  @UP4 USHF.R.U32.HI UR4, URZ, UR23, UR5 ;  /* 0x00000017ff044299 */ /* 0x000fe60008011605 */
[----:B------:R-:W-:Y:S01]  /*47b0*/  UMOV UR5, UR11 ;  /* 0x0000000b00057c82 */ /* 0x000fe20008000000 */
[----:B------:R-:W-:Y:S02]  /*47c0*/  UIMAD UR4, UR42, UR4, URZ ;  /* 0x000000042a0472a4 */ /* 0x000fe4000f8e02ff */
[----:B------:R-:W-:Y:S02]  /*47d0*/  @UP4 USHF.R.U32.HI UR7, URZ, UR23, UR5 ;  /* 0x00000017ff074299 */ /* 0x000fe40008011605 */
[----:B------:R-:W-:Y:S02]  /*47e0*/  UIMAD.WIDE.U32 UR10, UR6, UR22, URZ ;  /* 0x00000016060a72a5 */ /* 0x000fe4000f8e00ff */
[----:B------:R-:W-:Y:S02]  /*47f0*/  USEL UR5, UR14, UR12, !UP6 ;  /* 0x0000000c0e057287 */ /* 0x000fe4000f000000 */
[----:B------:R-:W-:Y:S02]  /*4800*/  UIMAD UR8, UR42, UR7, URZ ;  /* 0x000000072a0872a4 */ /* 0x000fe4000f8e02ff */
[----:B------:R-:W-:Y:S03]  /*4810*/  UISETP.GE.AND UP0, UPT, UR6, UR4, UPT ;  /* 0x000000040600728c */ /* 0x000fe6000bf06270 */
[----:B------:R-:W-:Y:S01]  /*4820*/  UMOV UR4, UR11 ;  /* 0x0000000b00047c82 */ /* 0x000fe20008000000 */
[----:B------:R-:W-:Y:S02]  /*4830*/  UISETP.GE.OR UP0, UPT, UR5, UR8, UP0 ;  /* 0x000000080500728c */ /* 0x000fe40008706670 */
[----:B------:R-:W-:Y:S02]  /*4840*/  USHF.R.U32.HI UR4, URZ, UR23, UR4 ;  /* 0x00000017ff047299 */ /* 0x000fe40008011604 */
[----:B------:R-:W-:Y:S02]  /*4850*/  UIMAD.WIDE.U32 UR8, UR5, UR22, URZ ;  /* 0x00000016050872a5 */ /* 0x000fe4000f8e00ff */
[----:B------:R-:W-:Y:S04]  /*4860*/  USEL UR10, UR6, UR4, !UP4 ;  /* 0x00000004060a7287 */ /* 0x000fe8000e000000 */
[----:B------:R-:W-:Y:S01]  /*4870*/  UIADD3 UR11, UPT, UPT, -UR10, URZ, URZ ;  /* 0x000000ff0a0b7290 */ /* 0x000fe2000fffe1ff */
[----:B------:R-:W-:Y:S02]  /*4880*/  @!UP0 UMOV UR4, UR9 ;  /* 0x0000000900048c82 */ /* 0x000fe40008000000 */
[----:B------:R-:W-:Y:S02]  /*4890*/  @!UP0 USHF.R.U32.HI UR4, URZ, UR23, UR4 ;  /* 0x00000017ff048299 */ /* 0x000fe40008011604 */
[----:B------:R-:W-:Y:S02]  /*48a0*/  UIMAD UR8, UR42, UR11, UR6 ;  /* 0x0000000b2a0872a4 */ /* 0x000fe4000f8e0206 */
[----:B------:R-:W-:Y:S04]  /*48b0*/  @!UP0 USEL UR4, UR5, UR4, !UP4 ;  /* 0x0000000405048287 */ /* 0x000fe8000e000000 */
[----:B------:R-:W-:Y:S02]  /*48c0*/  @!UP0 UIMAD UR8, UR7, UR8, UR4 ;  /* 0x00000008070882a4 */ /* 0x000fe4000f8e0204 */
[----:B------:R-:W-:Y:S02]  /*48d0*/  @!UP0 UIADD3 UR9, UPT, UPT, UR10, -UR4, URZ ;  /* 0x800000040a098290 */ /* 0x000fe4000fffe0ff */
[----:B------:R-:W-:Y:S02]  /*48e0*/  UIADD3 UR4, UPT, UPT, -UR5, URZ, URZ ;  /* 0x000000ff05047290 */ /* 0x000fe4000fffe1ff */
[----:B------:R-:W-:Y:S02]  /*48f0*/  UIADD3 UR7, UPT, UPT, -UR6, URZ, URZ ;  /* 0x000000ff06077290 */ /* 0x000fe4000fffe1ff */
[----:B------:R-:W-:Y:S02]  /*4900*/  @!UP0 UIMAD UR6, UR9, UR42, UR5 ;  /* 0x0000002a090682a4 */ /* 0x000fe4000f8e0205 */
[----:B------:R-:W-:Y:S02]  /*4910*/  UIMAD UR14, UR15, UR4, UR14 ;  /* 0x000000040f0e72a4 */ /* 0x000fe4000f8e020e */
[----:B------:R-:W-:Y:S01]  /*4920*/  UIMAD UR13, UR46, UR7, UR13 ;  /* 0x000000072e0d72a4 */ /* 0x000fe2000f8e020d */
[----:B------:R-:W-:Y:S02]  /*4930*/  @!UP0 UMOV UR5, UR8 ;  /* 0x0000000800058c82 */ /* 0x000fe40008000000 */
[----:B------:R-:W-:Y:S02]  /*4940*/  UIMAD UR14, UR5, UR15, UR14 ;  /* 0x0000000f050e72a4 */ /* 0x000fe4000f8e020e */
[----:B------:R-:W-:Y:S11]  /*4950*/  UIMAD UR13, UR6, UR46, UR13 ;  /* 0x0000002e060d72a4 */ /* 0x000ff6000f8e020d */
[----:B------:R-:W-:Y:S01]  /*4960*/  @!UPT UIADD3 URZ, UPT, UPT, URZ, URZ, URZ ;  /* 0x000000fffffff290 */ /* 0x000fe2000fffe0ff */
.L_x_79:
[----:B------:R-:W3:Y:S01]  /*4970*/  @!UP2 LDCU.128 UR8, c[0x0][0xb10] ;  /* 0x00016200ff08a7ac */ /* 0x000ee20008000c00 */
[C---:B------:R-:W-:Y:S02]  /*4980*/  ISETP.NE.U32.AND P1, PT, R4.reuse, RZ, PT ;  /* 0x000000ff0400720c */ /* 0x040fe40003f25070 */
[----:B------:R-:W-:Y:S02]  /*4990*/  ISETP.NE.U32.AND P0, PT, R4, RZ, PT ;  /* 0x000000ff0400720c */ /* 0x000fe40003f05070 */
[C---:B------:R-:W-:Y:S02]  /*49a0*/  ISETP.NE.AND.EX P1, PT, R5.reuse, RZ, PT, P1 ;  /* 0x000000ff0500720c */ /* 0x040fe40003f25310 */
[----:B------:R-:W-:Y:S01]  /*49b0*/  ISETP.NE.AND.EX P0, PT, R5, RZ, PT, P0 ;  /* 0x000000ff0500720c */ /* 0x000fe20003f05300 */
[----:B------:R-:W4:Y:S01]  /*49c0*/  @!UP2 LDCU UR5, c[0x0][0xb0c] ;  /* 0x00016180ff05a7ac */ /* 0x000f220008000800 */
[----:B------:R-:W-:Y:S01]  /*49d0*/  SHF.L.U32 R9, R15, 0x1f, RZ ;  /* 0x0000001f0f097819 */ /* 0x000fe200000006ff */
[----:B------:R-:W-:Y:S02]  /*49e0*/  USHF.L.U32 UR35, UR16, 0x6, URZ ;  /* 0x0000000610237899 */ /* 0x000fe400080006ff */
[----:B------:R-:W-:Y:S02]  /*49f0*/  USHF.L.U32 UR34, UR20, 0x7, URZ ;  /* 0x0000000714227899 */ /* 0x000fe400080006ff */
[----:B---3--:R-:W-:Y:S07]  /*4a00*/  UIMAD.WIDE.U32 UR6, UR14, UR8, URZ ;  /* 0x000000080e0672a5 */ /* 0x008fee000f8e00ff */
[----:B------:R-:W-:Y:S01]  /*4a10*/  @!UP2 UMOV UR4, UR7 ;  /* 0x000000070004ac82 */ /* 0x000fe20008000000 */
[----:B----4-:R-:W-:Y:S02]  /*4a20*/  @!UP2 UISETP.NE.AND UP0, UPT, UR5, 0x1, UPT ;  /* 0x000000010500a88c */ /* 0x010fe4000bf05270 */
[----:B------:R-:W-:Y:S02]  /*4a30*/  @!UP2 USHF.R.U32.HI UR4, URZ, UR9, UR4 ;  /* 0x00000009ff04a299 */ /* 0x000fe40008011604 */
[----:B------:R-:W-:Y:S02]  /*4a40*/  UIMAD.WIDE.U32 UR6, UR13, UR11, URZ ;  /* 0x0000000b0d0672a5 */ /* 0x000fe4000f8e00ff */
[----:B------:R-:W-:Y:S02]  /*4a50*/  @!UP2 USEL UR8, UR14, UR4, !UP0 ;  /* 0x000000040e08a287 */ /* 0x000fe4000c000000 */
[----:B------:R-:W-:Y:S03]  /*4a60*/  @!UP2 UISETP.NE.AND UP0, UPT, UR10, 0x1, UPT ;  /* 0x000000010a00a88c */ /* 0x000fe6000bf05270 */
[----:B------:R-:W-:Y:S02]  /*4a70*/  @!UP2 UMOV UR6, UR7 ;  /* 0x000000070006ac82 */ /* 0x000fe40008000000 */
[----:B------:R-:W3:Y:S02]  /*4a80*/  @!UP2 LDCU UR4, c[0x0][0xb20] ;  /* 0x00016400ff04a7ac */ /* 0x000ee40008000800 */
[----:B---3--:R-:W-:Y:S04]  /*4a90*/  @!UP2 USHF.R.U32.HI UR6, URZ, UR4, UR6 ;  /* 0x00000004ff06a299 */ /* 0x008fe80008011606 */
[----:B------:R-:W-:Y:S04]  /*4aa0*/  @!UP2 USEL UR6, UR13, UR6, !UP0 ;  /* 0x000000060d06a287 */ /* 0x000fe8000c000000 */
[----:B------:R-:W-:Y:S02]  /*4ab0*/  @!UP2 UIADD3 UR4, UPT, UPT, -UR8, UR6, URZ ;  /* 0x000000060804a290 */ /* 0x000fe4000fffe1ff */
[----:B------:R-:W-:Y:S02]  /*4ac0*/  @!UP2 UIADD3 UR6, UPT, UPT, UR8, -UR6, URZ ;  /* 0x800000060806a290 */ /* 0x000fe4000fffe0ff */
[----:B------:R-:W-:Y:S02]  /*4ad0*/  @!UP2 UIMAD UR14, UR4, UR5, UR14 ;  /* 0x00000005040ea2a4 */ /* 0x000fe4000f8e020e */
[----:B------:R-:W-:Y:S01]  /*4ae0*/  @!UP2 UIMAD UR13, UR6, UR10, UR13 ;  /* 0x0000000a060da2a4 */ /* 0x000fe2000f8e020d */
[----:B------:R-:W-:Y:S11]  /*4af0*/  BRA.U UP3, `(.L_x_80) ;  /* 0x0000000103107547 */ /* 0x000ff6000b800000 */
[----:B------:R-:W-:Y:S04]  /*4b00*/  MOV R6, UR40 ;  /* 0x0000002800067c02 */ /* 0x000fe80008000f00 */
[----:B------:R-:W-:Y:S04]  /*4b10*/  SHF.L.U32 R6, R6, 0x1f, RZ ;  /* 0x0000001f06067819 */ /* 0x000fe800000006ff */
[----:B------:R-:W3:Y:S02]  /*4b20*/  SYNCS.PHASECHK.TRANS64.TRYWAIT P2, [UR21+0x78], R6 ;  /* 0x00007806ff0075a7 */ /* 0x000ee40008041115 */
[----:B---3--:R-:W-:Y:S05]  /*4b30*/  @!P2 BRA `(.L_x_81) ;  /* 0x000000480068a947 */ /* 0x008fea0003800000 */
.L_x_80:
[----:B------:R-:W-:Y:S05]  /*4b40*/  @!P1 BRA `(.L_x_82) ;  /* 0x0000000000309947 */ /* 0x000fea0003800000 */
[----:B------:R-:W-:Y:S01]  /*4b50*/  ISETP.NE.U32.AND P1, PT, R2, RZ, PT ;  /* 0x000000ff0200720c */ /* 0x000fe20003f25070 */
[----:B------:R-:W3:Y:S01]  /*4b60*/  LDCU.64 UR4, c[0x0][0x358] ;  /* 0x00006b00ff0477ac */ /* 0x000ee20008000a00 */
[----:B------:R-:W-:Y:S02]  /*4b70*/  IMAD.MOV.U32 R53, RZ, RZ, 0x1 ;  /* 0x00000001ff357424 */ /* 0x000fe400078e00ff */
[----:B------:R-:W-:Y:S11]  /*4b80*/  ISETP.NE.AND.EX P1, PT, R3, RZ, PT, P1 ;  /* 0x000000ff0300720c */ /* 0x000ff60003f25310 */
[----:B------:R-:W-:Y:S02]  /*4b90*/  @!UPT UIADD3 URZ, UPT, UPT, URZ, URZ, URZ ;  /* 0x000000fffffff290 */ /* 0x000fe4000fffe0ff */
[----:B------:R-:W4:Y:S01]  /*4ba0*/  @P1 LDC.64 R10, c[0x0][0x888] ;  /* 0x00022200ff0a1b82 */ /* 0x000f220000000a00 */
[----:B-1----:R-:W-:Y:S04]  /*4bb0*/  @P1 IMAD R0, R4, UR36, RZ ;  /* 0x0000002404001c24 */ /* 0x002fe8000f8e02ff */
[----:B----4-:R-:W-:Y:S04]  /*4bc0*/  @P1 IMAD.WIDE R10, R0, 0x4, R10 ;  /* 0x00000004000a1825 */ /* 0x010fe800078e020a */
[----:B------:R-:W-:Y:S01]  /*4bd0*/  HFMA2 R0, -RZ, RZ, 0, 5.9604644775390625e-08 ;  /* 0x00000001ff007431 */ /* 0x000fe200000001ff */
[----:B---3-5:R3:W5:Y:S04]  /*4be0*/  @P1 LDG.E R27, desc[UR4][R10.64] ;  /* 0x000000040a1b1981 */ /* 0x028768000c1e1900 */
[----:B------:R-:W-:Y:S01]  /*4bf0*/  @!P1 PRMT R53, R0, 0x7610, R53 ;  /* 0x0000761000359816 */ /* 0x000fe20000000035 */
[----:B---3--:R-:W4:Y:S06]  /*4c00*/  @!P1 LDC R27, c[0x0][0x880] ;  /* 0x00022000ff1b9b82 */ /* 0x008f2c0000000800 */
.L_x_82:
[----:B----45:R-:W-:Y:S01]  /*4c10*/  @!P0 FSETP.EQ.AND P1, PT, R27, RZ, PT ;  /* 0x000000ff1b00820b */ /* 0x030fe20003f22000 */
[----:B------:R-:W-:Y:S01]  /*4c20*/  @!UPT UIADD3 URZ, UPT, UPT, URZ, URZ, URZ ;  /* 0x000000fffffff290 */ /* 0x000fe2000fffe0ff */
[----:B------:R-:W-:Y:S11]  /*4c30*/  @!P0 BRA `(.L_x_83) ;  /* 0x0000000000188947 */ /* 0x000ff60003800000 */
[----:B------:R-:W-:Y:S02]  /*4c40*/  LOP3.LUT P0, RZ, R53, 0xff, RZ, 0xc0, !PT ;  /* 0x000000ff35ff7812 */ /* 0x000fe4000780c0ff */
[----:B------:R-:W-:Y:S04]  /*4c50*/  ISETP.NE.U32.AND P1, PT, R2, RZ, PT ;  /* 0x000000ff0200720c */ /* 0x000fe80003f25070 */
[----:B------:R-:W-:Y:S04]  /*4c60*/  ISETP.NE.AND.EX P1, PT, R3, RZ, PT, P1 ;  /* 0x000000ff0300720c */ /* 0x000fe80003f25310 */
[----:B------:R-:W-:Y:S03]  /*4c70*/  PLOP3.LUT P1, PT, P1, PT, PT, 0x8, 0x80 ;  /* 0x000000000080781c */ /* 0x000fe60000f2e170 */
[----:B------:R-:W-:Y:S11]  /*4c80*/  @P0 FSETP.EQ.AND P1, PT, R27, RZ, PT ;  /* 0x000000ff1b00020b */ /* 0x000ff60003f22000 */
[----:B------:R-:W-:Y:S02]  /*4c90*/  @!UPT UIADD3 URZ, UPT, UPT, URZ, URZ, URZ ;  /* 0x000000fffffff290 */ /* 0x000fe4000fffe0ff */
.L_x_83:
[----:B------:R-:W3:Y:S01]  /*4ca0*/  SYNCS.PHASECHK.TRANS64.TRYWAIT P2, [UR21+0x50], R9 ;  /* 0x00005009ff0075a7 */ /* 0x000ee20008041115 */
[----:B------:R-:W-:Y:S04]  /*4cb0*/  ELECT P0, URZ, PT ;  /* 0x0000000000ff782f */ /* 0x000fe80003800000 */
[----:B------:R-:W-:Y:S11]  /*4cc0*/  PLOP3.LUT P1, PT, P1, P0, PT, 0xf2, 0x2f ;  /* 0x00000000002f781c */ /* 0x000ff60000f21e72 */
[----:B------:R-:W-:Y:S02]  /*4cd0*/  @!UPT UIADD3 URZ, UPT, UPT, URZ, URZ, URZ ;  /* 0x000000fffffff290 */ /* 0x000fe4000fffe0ff */
[----:B------:R-:W-:Y:S05]  /*4ce0*/  @!P1 IADD3 R8, P0, PT, R16, 0x580, RZ ;  /* 0x0000058010089810 */ /* 0x000fea0007f1e0ff */
[----:B-1----:R-:W-:Y:S01]  /*4cf0*/  @!P1 IMAD.X R6, RZ, RZ, R17, P0 ;  /* 0x000000ffff069224 */ /* 0x002fe200000e0611 */
[----:B---3--:R-:W-:Y:S07]  /*4d00*/  @!P2 BRA `(.L_x_84) ;  /* 0x00000048000ca947 */ /* 0x008fee0003800000 */
.L_x_169:
[----:B------:R-:W-:Y:S01]  /*4d10*/  @!P1 R2UR UR5, R8 ;  /* 0x00000000080592ca */ /* 0x000fe200000e0000 */
[----:B------:R-:W-:Y:S01]  /*4d20*/  VOTEU.ALL UP0, P1 ;  /* 0x0000000000ff7886 */ /* 0x000fe20000800000 */
[----:B------:R-:W-:Y:S01]  /*4d30*/  @!P1 R2UR UR4, R6 ;  /* 0x00000000060492ca */ /* 0x000fe200000e0000 */
[----:B-1----:R-:W-:Y:S01]  /*4d40*/  @!P1 IMAD.MOV.U32 R0, RZ, RZ, 0x2000 ;  /* 0x00002000ff009424 */ /* 0x002fe200078e00ff */
[----:B------:R-:W-:Y:S01]  /*4d50*/  UMOV UR8, 0x0 ;  /* 0x0000000000087882 */ /* 0x000fe20000000000 */
[----:B------:R-:W-:Y:S01]  /*4d60*/  UMOV UR9, 0x10000000 ;  /* 0x1000000000097882 */ /* 0x000fe20000000000 */
[----:B------:R-:W-:Y:S01]  /*4d70*/  @!UP0 UIADD3 UR32, UPT, UPT, UR21, 0x400, URZ ;  /* 0x0000040015208890 */ /* 0x000fe2000fffe0ff */
[----:B------:R-:W-:Y:S01]  /*4d80*/  @!P1 IADD3 R8, P0, PT, R16, 0x580, RZ ;  /* 0x0000058010089810 */ /* 0x000fe20007f1e0ff */
[----:B------:R-:W-:Y:S01]  /*4d90*/  VOTEU.ALL UP0, P1 ;  /* 0x0000000000ff7886 */ /* 0x000fe20000800000 */
[----:B------:R-:W-:Y:S03]  /*4da0*/  UPRMT UR6, UR52, 0x654, UR33 ;  /* 0x0000065434067896 */ /* 0x000fe60008000021 */
[----:B------:R-:W-:Y:S02]  /*4db0*/  @!P1 IMAD.X R6, RZ, RZ, R17, P0 ;  /* 0x000000ffff069224 */ /* 0x000fe400000e0611 */
[----:B------:R-:W-:Y:S02]  /*4dc0*/  IMAD.U32 R10, RZ, RZ, UR5 ;  /* 0x00000005ff0a7e24 */ /* 0x000fe4000f8e00ff */
[----:B------:R-:W-:Y:S03]  /*4dd0*/  IMAD.U32 R11, RZ, RZ, UR4 ;  /* 0x00000004ff0b7e24 */ /* 0x000fe6000f8e00ff */
[----:B------:R-:W-:Y:S02]  /*4de0*/  @!P1 R2UR UR4, R10 ;  /* 0x000000000a0492ca */ /* 0x000fe400000e0000 */
[----:B------:R-:W-:Y:S11]  /*4df0*/  @!P1 R2UR UR5, R11 ;  /* 0x000000000b0592ca */ /* 0x000ff600000e0000 */
[----:B------:R-:W-:Y:S02]  /*4e00*/  @!UPT UIADD3 URZ, UPT, UPT, URZ, URZ, URZ ;  /* 0x000000fffffff290 */ /* 0x000fe4000fffe0ff */
[----:B------:R1:W-:Y:S01]  /*4e10*/  @!UP0 UTMALDG.3D [UR32], [UR4], desc[UR8] ;  /* 0x00000820040085b4 */ /* 0x0003e20008011000 */
[----:B------:R1:W-:Y:S01]  /*4e20*/  @!P1 SYNCS.ARRIVE.TRANS64.RED.A0TR RZ, [UR21+0x30], R0 ;  /* 0x00003000ffff99a7 */ /* 0x0003e20008300415 */
[----:B------:R-:W-:Y:S01]  /*4e30*/  SYNCS.ARRIVE.TRANS64.RED.A1T0 RZ, [UR6], RZ ;  /* 0x000000ffffff79a7 */ /* 0x000fe20008100406 */
[----:B------:R-:W3:Y:S02]  /*4e40*/  SYNCS.PHASECHK.TRANS64.TRYWAIT P2, [UR21+0x58], R9 ;  /* 0x00005809ff0075a7 */ /* 0x000ee40008041115 */
[----:B-1-3--:R-:W-:Y:S05]  /*4e50*/  @!P2 BRA `(.L_x_85) ;  /* 0x0000004400d0a947 */ /* 0x00afea0003800000 */
.L_x_171:
        /* <DEDUP_REMOVED lines=8> */
[----:B------:R-:W-:Y:S01]  /*4ee0*/  @!UP0 UIADD3 UR24, UPT, UPT, UR21, 0x2400, URZ ;  /* 0x0000240015188890 */ /* 0x000fe2000fffe0ff */
[----:B------:R-:W-:Y:S01]  /*4ef0*/  VOTEU.ALL UP0, P1 ;  /* 0x0000000000ff7886 */ /* 0x000fe20000800000 */
[----:B------:R-:W-:Y:S01]  /*4f00*/  UMOV UR27, UR35 ;  /* 0x00000023001b7c82 */ /* 0x000fe20008000000 */
[----:B------:R-:W-:Y:S02]  /*4f10*/  UMOV UR28, UR36 ;  /* 0x00000024001c7c82 */ /* 0x000fe40008000000 */
[----:B------:R-:W-:Y:S01]  /*4f20*/  IMAD.U32 R10, RZ, RZ, UR5 ;  /* 0x00000005ff0a7e24 */ /* 0x000fe2000f8e00ff */
[----:B------:R-:W-:Y:S01]  /*4f30*/  UPRMT UR6, UR52, 0x654, UR25 ;  /* 0x0000065434067896 */ /* 0x000fe20008000019 */
[----:B------:R-:W-:Y:S02]  /*4f40*/  IMAD.U32 R11, RZ, RZ, UR4 ;  /* 0x00000004ff0b7e24 */ /* 0x000fe4000f8e00ff */
[----:B------:R-:W-:Y:S01]  /*4f50*/  @!P1 IMAD.X R6, RZ, RZ, R17, P0 ;  /* 0x000000ffff069224 */ /* 0x000fe200000e0611 */
        /* <DEDUP_REMOVED lines=8> */
.L_x_173:
[----:B------:R-:W-:Y:S01]  /*4fe0*/  @!P1 R2UR UR5, R8 ;  /* 0x00000000080592ca */ /* 0x000fe200000e0000 */
[----:B------:R-:W-:Y:S01]  /*4ff0*/  VOTEU.ALL UP0, P1 ;  /* 0x0000000000ff7886 */ /* 0x000fe20000800000 */
[----:B------:R-:W-:Y:S01]  /*5000*/  @!P1 R2UR UR4, R6 ;  /* 0x00000000060492ca */ /* 0x000fe200000e0000 */
[----:B-1----:R-:W-:Y:S01]  /*5010*/  @!P1 IMAD.MOV.U32 R0, RZ, RZ, 0x2000 ;  /* 0x00002000ff009424 */ /* 0x002fe200078e00ff */
[----:B------:R-:W-:Y:S01]  /*5020*/  UMOV UR8, 0x0 ;  /* 0x0000000000087882 */ /* 0x000fe20000000000 */
[----:B------:R-:W-:Y:S01]  /*5030*/  UMOV UR9, 0x10000000 ;  /* 0x1000000000097882 */ /* 0x000fe20000000000 */
[----:B------:R-:W-:Y:S01]  /*5040*/  @!UP0 UIADD3 UR18, UPT, UPT, UR34, 0x40, URZ ;  /* 0x0000004022128890 */ /* 0x000fe2000fffe0ff */
[----:B------:R-:W-:Y:S01]  /*5050*/  VIADD R14, R14, 0x1 ;  /* 0x000000010e0e7836 */ /* 0x000fe20000000000 */
[----:B------:R-:W-:Y:S01]  /*5060*/  @!UP0 UIADD3 UR16, UPT, UPT, UR21, 0x4400, URZ ;  /* 0x0000440015108890 */ /* 0x000fe2000fffe0ff */
[----:B------:R-:W-:Y:S01]  /*5070*/  VOTEU.ALL UP0, P1 ;  /* 0x0000000000ff7886 */ /* 0x000fe20000800000 */
[----:B------:R-:W-:Y:S01]  /*5080*/  UMOV UR19, UR35 ;  /* 0x0000002300137c82 */ /* 0x000fe20008000000 */
[----:B------:R-:W-:Y:S02]  /*5090*/  UMOV UR20, UR36 ;  /* 0x0000002400147c82 */ /* 0x000fe40008000000 */
[----:B------:R-:W-:Y:S01]  /*50a0*/  IMAD.U32 R10, RZ, RZ, UR5 ;  /* 0x00000005ff0a7e24 */ /* 0x000fe2000f8e00ff */
[----:B------:R-:W-:Y:S01]  /*50b0*/  UPRMT UR6, UR52, 0x654, UR17 ;  /* 0x0000065434067896 */ /* 0x000fe20008000011 */
        /* <DEDUP_REMOVED lines=9> */
.L_x_175:
[----:B------:R-:W-:Y:S01]  /*5150*/  @!P1 IADD3 R6, P0, PT, R16, 0x580, RZ ;  /* 0x0000058010069810 */ /* 0x000fe20007f1e0ff */
[----:B------:R-:W-:Y:S01]  /*5160*/  VOTEU.ALL UP0, P1 ;  /* 0x0000000000ff7886 */ /* 0x000fe20000800000 */
[----:B------:R-:W-:Y:S01]  /*5170*/  UMOV UR6, 0x0 ;  /* 0x0000000000067882 */ /* 0x000fe20000000000 */
[----:B------:R-:W-:Y:S01]  /*5180*/  UMOV UR7, 0x10000000 ;  /* 0x1000000000077882 */ /* 0x000fe20000000000 */
[----:B------:R-:W-:Y:S01]  /*5190*/  @!P1 R2UR UR5, R6 ;  /* 0x00000000060592ca */ /* 0x000fe200000e0000 */
[----:B-1----:R-:W-:Y:S01]  /*51a0*/  @!P1 IMAD.X R0, RZ, RZ, R17, P0 ;  /* 0x000000ffff009224 */ /* 0x002fe200000e0611 */
[----:B------:R-:W-:Y:S01]  /*51b0*/  @!UP0 UIADD3 UR10, UPT, UPT, UR34, 0x60, URZ ;  /* 0x00000060220a8890 */ /* 0x000fe2000fffe0ff */
[----:B------:R-:W-:Y:S01]  /*51c0*/  R2UR UR16, R55 ;  /* 0x00000000371072ca */ /* 0x000fe200000e0000 */
[----:B------:R-:W-:Y:S01]  /*51d0*/  @!UP0 UIADD3 UR8, UPT, UPT, UR21, 0x6400, URZ ;  /* 0x0000640015088890 */ /* 0x000fe2000fffe0ff */
[----:B------:R-:W-:Y:S01]  /*51e0*/  ISETP.NE.AND P0, PT, R14, 0x2, PT ;  /* 0x000000020e00780c */ /* 0x000fe20003f05270 */
[----:B------:R-:W-:Y:S01]  /*51f0*/  @!UP0 UIADD3 UR9, UPT, UPT, UR21, 0x48, URZ ;  /* 0x0000004815098890 */ /* 0x000fe2000fffe0ff */
[----:B------:R-:W-:Y:S01]  /*5200*/  @!P1 R2UR UR4, R0 ;  /* 0x00000000000492ca */ /* 0x000fe200000e0000 */
[----:B------:R-:W-:Y:S01]  /*5210*/  VOTEU.ALL UP0, P1 ;  /* 0x0000000000ff7886 */ /* 0x000fe20000800000 */
[----:B------:R-:W-:Y:S01]  /*5220*/  UMOV UR11, UR35 ;  /* 0x00000023000b7c82 */ /* 0x000fe20008000000 */
[----:B------:R-:W-:Y:S01]  /*5230*/  UMOV UR12, UR36 ;  /* 0x00000024000c7c82 */ /* 0x000fe20008000000 */
[----:B------:R-:W-:Y:S01]  /*5240*/  SEL R0, RZ, 0x1, P0 ;  /* 0x00000001ff007807 */ /* 0x000fe20000000000 */
[----:B------:R-:W-:Y:S01]  /*5250*/  UPLOP3.LUT UP3, UPT, UPT, UPT, UPT, 0x80, 0x8 ;  /* 0x000000000008789c */ /* 0x000fe20003f6f070 */
[----:B------:R-:W-:Y:S01]  /*5260*/  IMAD.U32 R8, RZ, RZ, UR5 ;  /* 0x00000005ff087e24 */ /* 0x000fe2000f8e00ff */
[----:B------:R-:W-:Y:S01]  /*5270*/  LOP3.LUT R15, R15, 0x1, RZ, 0x3c, !PT ;  /* 0x000000010f0f7812 */ /* 0x000fe200078e3cff */
[----:B------:R-:W-:Y:S01]  /*5280*/  UMOV UR36, UR29 ;  /* 0x0000001d00247c82 */ /* 0x000fe20008000000 */
[----:B------:R-:W-:Y:S01]  /*5290*/  LOP3.LUT R13, R13, R0, RZ, 0x3c, !PT ;  /* 0x000000000d0d7212 */ /* 0x000fe200078e3cff */
[----:B------:R-:W-:Y:S01]  /*52a0*/  UIADD3 UR20, UPT, UPT, UR13, UR16, URZ ;  /* 0x000000100d147290 */ /* 0x000fe2000fffe0ff */
[----:B------:R-:W-:Y:S01]  /*52b0*/  SEL R14, R14, RZ, P0 ;  /* 0x000000ff0e0e7207 */ /* 0x000fe20000000000 */
[----:B------:R-:W-:Y:S01]  /*52c0*/  UIADD3 UR16, UPT, UPT, UR14, UR63, URZ ;  /* 0x0000003f0e107290 */ /* 0x000fe2000fffe0ff */
[----:B------:R-:W-:Y:S01]  /*52d0*/  IMAD.U32 R9, RZ, RZ, UR4 ;  /* 0x00000004ff097e24 */ /* 0x000fe2000f8e00ff */
[----:B------:R-:W-:Y:S04]  /*52e0*/  @!P1 R2UR UR4, R8 ;  /* 0x00000000080492ca */ /* 0x000fe800000e0000 */
[----:B------:R-:W-:Y:S11]  /*52f0*/  @!P1 R2UR UR5, R9 ;  /* 0x00000000090592ca */ /* 0x000ff600000e0000 */
[----:B------:R-:W-:Y:S02]  /*5300*/  @!UPT UIADD3 URZ, UPT, UPT, URZ, URZ, URZ ;  /* 0x000000fffffff290 */ /* 0x000fe4000fffe0ff */
[----:B------:R3:W-:Y:S01]  /*5310*/  @!UP0 UTMALDG.3D [UR8], [UR4], desc[UR6] ;  /* 0x00000608040085b4 */ /* 0x0007e20008011000 */
[----:B------:R3:W-:Y:S01]  /*5320*/  @!P1 SYNCS.ARRIVE.TRANS64.RED.A0TR RZ, [UR21+0x48], R7 ;  /* 0x00004807ffff99a7 */ /* 0x0007e20008300415 */
[----:B------:R-:W-:Y:S01]  /*5330*/  SYNCS.ARRIVE.TRANS64.RED.A1T0 RZ, [UR37], RZ ;  /* 0x000000ffffff79a7 */ /* 0x000fe20008100425 */
[----:B------:R-:W-:Y:S05]  /*5340*/  BRA.U UP1, `(.L_x_88) ;  /* 0xfffffff101687547 */ /* 0x000fea000b83ffff */
[----:B------:R-:W-:-:S04]  /*5350*/  SHF.L.U32 R2, R15, 0x1f, RZ ;  /* 0x0000001f0f027819 */ /* 0x000fc800000006ff */
[----:B------:R-:W1:Y:S02]  /*5360*/  SYNCS.PHASECHK.TRANS64.TRYWAIT P0, [UR21+0x50], R2 ;  /* 0x00005002ff0075a7 */ /* 0x000e640008001115 */
[----:B-1----:R-:W-:Y:S05]  /*5370*/  @!P0 BRA `(.L_x_89) ;  /* 0x0000004000d08947 */ /* 0x002fea0003800000 */
.L_x_177:
[----:B------:R-:W4:Y:S02]  /*5380*/  SYNCS.PHASECHK.TRANS64.TRYWAIT P0, [UR21+0x58], R2 ;  /* 0x00005802ff0075a7 */ /* 0x000f240008001115 */
[----:B----4-:R-:W-:Y:S05]  /*5390*/  @!P0 BRA `(.L_x_90) ;  /* 0x0000004000e08947 */ /* 0x010fea0003800000 */
.L_x_179:
[----:B------:R-:W4:Y:S02]  /*53a0*/  SYNCS.PHASECHK.TRANS64.TRYWAIT P0, [UR21+0x60], R2 ;  /* 0x00006002ff0075a7 */ /* 0x000f240008001115 */
[----:B----4-:R-:W-:Y:S05]  /*53b0*/  @!P0 BRA `(.L_x_91) ;  /* 0x0000004000f08947 */ /* 0x010fea0003800000 */
.L_x_181:
[----:B-1----:R-:W-:-:S07]  /*53c0*/  MOV R0, UR21 ;  /* 0x0000001500007c02 */ /* 0x002fce0008000f00 */
.L_x_92:
[----:B-1----:R-:W-:-:S04]  /*53d0*/  SHF.L.U32 R2, R15, 0x1f, RZ ;  /* 0x0000001f0f027819 */ /* 0x002fc800000006ff */
[----:B------:R1:W4:Y:S03]  /*53e0*/  SYNCS.PHASECHK.TRANS64.TRYWAIT P0, [R0+URZ+0x68], R2 ;  /* 0x00006802000075a7 */ /* 0x00032600080011ff */
[----:B----4-:R-:W-:Y:S05]  /*53f0*/  @!P0 NANOSLEEP.SYNCS 0x989680 ;  /* 0x009896800000895d */ /* 0x010fea0003900000 */
[----:B------:R-:W4:Y:S02]  /*5400*/  @!P0 SYNCS.PHASECHK.TRANS64 P0, [R0+URZ+0x68], R2 ;  /* 0x00006802000085a7 */ /* 0x000f2400080010ff */
[----:B--234-:R-:W-:Y:S05]  /*5410*/  @P0 EXIT ;  /* 0x000000000000094d */ /* 0x01cfea0003800000 */
[----:B------:R-:W-:Y:S05]  /*5420*/  BRA `(.L_x_92) ;  /* 0xfffffffc00e87947 */ /* 0x000fea000383ffff */
.L_x_77:
[----:B------:R-:W-:-:S06]  /*5430*/  UISETP.GE.AND UP0, UPT, UR17, 0x4, UPT ;  /* 0x000000041100788c */ /* 0x000fcc000bf06270 */
[----:B------:R-:W-:-:S13]  /*5440*/  PLOP3.LUT P0, PT, PT, PT, UP0, 0x80, 0x8 ;  /* 0x000000000008781c */ /* 0x000fda0003f0f008 */
[----:B-1----:R-:W-:Y:S05]  /*5450*/  @!P0 EXIT ;  /* 0x000000000000894d */ /* 0x002fea0003800000 */
[----:B------:R-:W-:Y:S01]  /*5460*/  BAR.SYNC.DEFER_BLOCKING 0x6, 0xa0 ;  /* 0x0182800000007b1d */ /* 0x000fe20000010000 */
[C---:B------:R-:W-:Y:S01]  /*5470*/  IMAD.SHL.U32 R6, R65.reuse, 0x20, RZ ;  /* 0x0000002041067824 */ /* 0x040fe200078e00ff */
[C---:B------:R-:W-:Y:S01]  /*5480*/  R2P PR, R65.reuse, 0x6 ;  /* 0x0000000641007804 */ /* 0x040fe20000000000 */
[C---:B------:R-:W-:Y:S01]  /*5490*/  IMAD.SHL.U32 R2, R65.reuse, 0x4, RZ ;  /* 0x0000000441027824 */ /* 0x040fe200078e00ff */
[----:B------:R-:W-:Y:S01]  /*54a0*/  CS2R R60, SRZ ;  /* 0x00000000003c7805 */ /* 0x000fe2000001ff00 */
[C---:B------:R-:W-:Y:S01]  /*54b0*/  IMAD.U32 R23, R65.reuse, 0x10000, RZ ;  /* 0x0001000041177824 */ /* 0x040fe200078e00ff */
[----:B------:R-:W-:Y:S01]  /*54c0*/  UMOV UR44, 0x400 ;  /* 0x00000400002c7882 */ /* 0x000fe20000000000 */
[----:B------:R-:W1:Y:S01]  /*54d0*/  LDCU.64 UR4, c[0x0][0x890] ;  /* 0x00011200ff0477ac */ /* 0x000e620008000a00 */
[----:B------:R-:W2:Y:S01]  /*54e0*/  LDC.64 R50, c[0x0][0x8b0] ;  /* 0x00022c00ff327b82 */ /* 0x000ea20000000a00 */
[C---:B------:R-:W-:Y:S01]  /*54f0*/  LOP3.LUT R3, R6.reuse, 0xe0, RZ, 0xc0, !PT ;  /* 0x000000e006037812 */ /* 0x040fe200078ec0ff */
[----:B------:R-:W-:Y:S01]  /*5500*/  IMAD.SHL.U32 R52, R65, 0x10, RZ ;  /* 0x0000001041347824 */ /* 0x000fe200078e00ff */
[----:B------:R-:W-:Y:S01]  /*5510*/  ULEA UR44, UR52, UR44, 0x18 ;  /* 0x0000002c342c7291 */ /* 0x000fe2000f8ec0ff */
[----:B------:R-:W-:Y:S01]  /*5520*/  LOP3.LUT R6, R6, 0x100, RZ, 0xc0, !PT ;  /* 0x0000010006067812 */ /* 0x000fe200078ec0ff */
[----:B------:R-:W-:Y:S01]  /*5530*/  IMAD.MOV.U32 R64, RZ, RZ, 0x10 ;  /* 0x00000010ff407424 */ /* 0x000fe200078e00ff */
[----:B------:R-:W-:Y:S01]  /*5540*/  LOP3.LUT R2, R3, 0x1c, R2, 0xf8, !PT ;  /* 0x0000001c03027812 */ /* 0x000fe200078ef802 */
[----:B------:R-:W-:Y:S01]  /*5550*/  IMAD.MOV.U32 R63, RZ, RZ, 0x20 ;  /* 0x00000020ff3f7424 */ /* 0x000fe200078e00ff */
[----:B------:R-:W3:Y:S01]  /*5560*/  LDC.64 R48, c[0x0][0x8a8] ;  /* 0x00022a00ff307b82 */ /* 0x000ee20000000a00 */
[----:B------:R-:W-:Y:S01]  /*5570*/  SHF.R.U32.HI R3, RZ, 0x2, R65 ;  /* 0x00000002ff037819 */ /* 0x000fe20000011641 */
[----:B------:R-:W-:Y:S01]  /*5580*/  IMAD.MOV.U32 R62, RZ, RZ, 0x1 ;  /* 0x00000001ff3e7424 */ /* 0x000fe200078e00ff */
[----:B------:R-:W-:Y:S01]  /*5590*/  LOP3.LUT R23, R23, 0x600000, RZ, 0xc0, !PT ;  /* 0x0060000017177812 */ /* 0x000fe200078ec0ff */
[----:B------:R-:W-:Y:S01]  /*55a0*/  IMAD.MOV.U32 R22, RZ, RZ, RZ ;  /* 0x000000ffff167224 */ /* 0x000fe200078e00ff */
[----:B------:R-:W-:Y:S01]  /*55b0*/  LOP3.LUT R52, R6, 0x600, R52, 0xf8, !PT ;  /* 0x0000060006347812 */ /* 0x000fe200078ef834 */
[----:B------:R-:W-:Y:S01]  /*55c0*/  IMAD.MOV.U32 R59, RZ, RZ, RZ ;  /* 0x000000ffff3b7224 */ /* 0x000fe200078e00ff */
[----:B------:R-:W-:Y:S01]  /*55d0*/  LOP3.LUT R2, R2, 0x4, R3, 0x78, !PT ;  /* 0x0000000402027812 */ /* 0x000fe200078e7803 */
[----:B------:R-:W4:Y:S01]  /*55e0*/  LDS R0, [UR44+0x130] ;  /* 0x0001302cff007984 */ /* 0x000f220008000800 */
[----:B-1----:R-:W-:Y:S01]  /*55f0*/  IMAD.U32 R67, RZ, RZ, UR4 ;  /* 0x00000004ff437e24 */ /* 0x002fe2000f8e00ff */
[----:B------:R-:W-:Y:S01]  /*5600*/  UIADD3 UR4, UPT, UPT, UR44, 0x400, URZ ;  /* 0x000004002c047890 */ /* 0x000fe2000fffe0ff */
[----:B------:R-:W-:Y:S01]  /*5610*/  LOP3.LUT R52, R52, R2, RZ, 0xfc, !PT ;  /* 0x0000000234347212 */ /* 0x000fe200078efcff */
[----:B------:R-:W-:Y:S01]  /*5620*/  IMAD.U32 R66, RZ, RZ, UR5 ;  /* 0x00000005ff427e24 */ /* 0x000fe2000f8e00ff */
[----:B------:R-:W-:Y:S01]  /*5630*/  LOP3.LUT R65, R65, 0x60, RZ, 0xc0, !PT ;  /* 0x0000006041417812 */ /* 0x000fe200078ec0ff */
[----:B------:R-:W1:Y:S01]  /*5640*/  LDCU UR60, c[0x0][0x370] ;  /* 0x00006e00ff3c77ac */ /* 0x000e620008000800 */
[----:B------:R-:W-:Y:S01]  /*5650*/  SEL R64, R64, 0xfffffff0, !P2 ;  /* 0xfffffff040407807 */ /* 0x000fe20005000000 */
[----:B------:R-:W-:Y:S01]  /*5660*/  IMAD.U32 R57, RZ, RZ, UR4 ;  /* 0x00000004ff397e24 */ /* 0x000fe2000f8e00ff */
[----:B------:R-:W-:Y:S01]  /*5670*/  SEL R63, R63, 0xffffffe0, !P1 ;  /* 0xffffffe03f3f7807 */ /* 0x000fe20004800000 */
[----:B------:R-:W1:Y:S01]  /*5680*/  LDCU UR43, c[0x0][0xb0c] ;  /* 0x00016180ff2b77ac */ /* 0x000e620008000800 */
[----:B------:R-:W1:Y:S01]  /*5690*/  LDCU UR39, c[0x0][0xb30] ;  /* 0x00016600ff2777ac */ /* 0x000e620008000800 */
[----:B------:R-:W1:Y:S01]  /*56a0*/  LDCU.64 UR54, c[0x0][0x888] ;  /* 0x00011100ff3677ac */ /* 0x000e620008000a00 */
[----:B------:R-:W1:Y:S01]  /*56b0*/  LDCU.64 UR40, c[0x0][0xb28] ;  /* 0x00016500ff2877ac */ /* 0x000e620008000a00 */
[----:B------:R-:W1:Y:S01]  /*56c0*/  LDCU.128 UR56, c[0x0][0xb10] ;  /* 0x00016200ff3877ac */ /* 0x000e620008000c00 */
[----:B------:R-:W1:Y:S01]  /*56d0*/  LDCU UR53, c[0x0][0x374] ;  /* 0x00006e80ff3577ac */ /* 0x000e620008000800 */
[----:B------:R-:W-:Y:S01]  /*56e0*/  UMOV UR47, URZ ;  /* 0x000000ff002f7c82 */ /* 0x000fe20008000000 */
[----:B------:R-:W-:Y:S01]  /*56f0*/  UMOV UR46, URZ ;  /* 0x000000ff002e7c82 */ /* 0x000fe20008000000 */
[----:B-1234-:R-:W-:-:S07]  /*5700*/  IMAD.IADD R23, R0, 0x1, R23 ;  /* 0x0000000100177824 */ /* 0x01efce00078e0217 */
.L_x_136:
[C---:B------:R-:W-:Y:S02]  /*5710*/  LEA R3, R59.reuse, UR44, 0x3 ;  /* 0x0000002c3b037c11 */ /* 0x040fe4000f8e18ff */
[----:B------:R-:W-:Y:S02]  /*5720*/  SHF.L.U32 R0, R60, 0x1f, RZ ;  /* 0x0000001f3c007819 */ /* 0x000fe400000006ff */
[----:B-1----:R-:W-:Y:S02]  /*5730*/  LEA R4, R59, UR44, 0x4 ;  /* 0x0000002c3b047c11 */ /* 0x002fe4000f8e20ff */
[----:B------:R-:W1:Y:S02]  /*5740*/  SYNCS.PHASECHK.TRANS64.TRYWAIT P0, [R3+URZ+0x80], R0 ;  /* 0x00008000030075a7 */ /* 0x000e6400080011ff */
[----:B-1----:R-:W-:Y:S05]  /*5750*/  @!P0 BRA `(.L_x_93) ;  /* 0x0000004000208947 */ /* 0x002fea0003800000 */
.L_x_182:
[----:B------:R-:W2:Y:S01]  /*5760*/  LDS.128 R4, [R4+0x110] ;  /* 0x0001100004047984 */ /* 0x000ea20000000c00 */
[----:B------:R-:W-:Y:S01]  /*5770*/  UISETP.GE.AND UP0, UPT, UR42, 0x1, UPT ;  /* 0x000000012a00788c */ /* 0x000fe2000bf06270 */
[----:B------:R-:W-:Y:S01]  /*5780*/  @!PT LDS RZ, [RZ] ;  /* 0x00000000fffff984 */ /* 0x000fe20000000800 */
[----:B------:R-:W-:Y:S01]  /*5790*/  @!PT LDS RZ, [RZ] ;  /* 0x00000000fffff984 */ /* 0x000fe20000000800 */
[----:B------:R-:W-:Y:S01]  /*57a0*/  @!PT LDS RZ, [RZ] ;  /* 0x00000000fffff984 */ /* 0x000fe20000000800 */
[----:B------:R-:W-:Y:S01]  /*57b0*/  @!PT LDS RZ, [RZ] ;  /* 0x00000000fffff984 */ /* 0x000fe20000000800 */
[----:B------:R3:W-:Y:S06]  /*57c0*/  MEMBAR.ALL.CTA ;  /* 0x0000000000007992 */ /* 0x0007ec0000008000 */
[----:B---3--:R-:W3:Y:S01]  /*57d0*/  FENCE.VIEW.ASYNC.S ;  /* 0x00000000000073c6 */ /* 0x008ee20000000000 */
[----:B--2---:R-:W-:Y:S11]  /*57e0*/  LOP3.LUT P0, RZ, R6, 0x1, RZ, 0xc0, !PT ;  /* 0x0000000106ff7812 */ /* 0x004ff6000780c0ff */
[----:B------:R-:W-:Y:S02]  /*57f0*/  @!UPT UIADD3 URZ, UPT, UPT, URZ, URZ, URZ ;  /* 0x000000fffffff290 */ /* 0x000fe4000fffe0ff */
[----:B---3--:R-:W-:Y:S01]  /*5800*/  VOTEU.ANY UP1, P0 ;  /* 0x0000000000ff7886 */ /* 0x008fe20000020100 */
[----:B------:R-:W-:Y:S01]  /*5810*/  PLOP3.LUT P0, PT, PT, PT, UP1, 0x80, 0x8 ;  /* 0x000000000008781c */ /* 0x000fe20003f0f018 */
[----:B------:R-:W-:Y:S11]  /*5820*/  UP2UR UR62, UPR, URZ, 0x2 ;  /* 0x00000002ff3e7883 */ /* 0x000ff60008000000 */
[----:B------:R-:W-:Y:S01]  /*5830*/  @!UPT UIADD3 URZ, UPT, UPT, URZ, URZ, URZ ;  /* 0x000000fffffff290 */ /* 0x000fe2000fffe0ff */
[----:B-1----:R-:W-:Y:S02]  /*5840*/  @P0 SHF.R.U32.HI R0, RZ, 0x10, R5 ;  /* 0x00000010ff000819 */ /* 0x002fe40000011605 */
        /* <DEDUP_REMOVED lines=12> */
[----:B------:R-:W2:Y:S01]  /*5910*/  LDCU UR12, c[0x0][0xb20] ;  /* 0x00016400ff0c77ac */ /* 0x000ea20008000800 */
[----:B------:R-:W-:Y:S02]  /*5920*/  UIMAD.WIDE.U32 UR4, UR53, UR59, URZ ;  /* 0x0000003b350472a5 */ /* 0x000fe4000f8e00ff */
[----:B------:R-:W-:Y:S02]  /*5930*/  UIMAD.WIDE.U32 UR6, UR60, UR56, URZ ;  /* 0x000000383c0672a5 */ /* 0x000fe4000f8e00ff */
[----:B------:R-:W-:Y:S02]  /*5940*/  UISETP.NE.AND UP0, UPT, UR58, 0x1, UPT ;  /* 0x000000013a00788c */ /* 0x000fe4000bf05270 */
[----:B------:R-:W-:Y:S02]  /*5950*/  UIMAD.WIDE.U32 UR8, UR37, UR59, URZ ;  /* 0x0000003b250872a5 */ /* 0x000fe4000f8e00ff */
[----:B------:R-:W-:Y:S02]  /*5960*/  UIMAD.WIDE.U32 UR10, UR38, UR56, URZ ;  /* 0x00000038260a72a5 */ /* 0x000fe4000f8e00ff */
[----:B------:R-:W-:Y:S02]  /*5970*/  UISETP.NE.AND UP1, UPT, UR43, 0x1, UPT ;  /* 0x000000012b00788c */ /* 0x000fe4000bf25270 */
[----:B------:R-:W-:Y:S01]  /*5980*/  UISETP.NE.AND UP2, UPT, UR42, 0x1, UPT ;  /* 0x000000012a00788c */ /* 0x000fe2000bf45270 */
[----:B------:R-:W-:Y:S02]  /*5990*/  UMOV UR4, UR5 ;  /* 0x0000000500047c82 */ /* 0x000fe40008000000 */
[----:B--2---:R-:W-:Y:S03]  /*59a0*/  USHF.R.U32.HI UR5, URZ, UR12, UR4 ;  /* 0x0000000cff057299 */ /* 0x004fe60008011604 */
[----:B------:R-:W-:Y:S02]  /*59b0*/  UMOV UR4, UR7 ;  /* 0x0000000700047c82 */ /* 0x000fe40008000000 */
[----:B------:R-:W-:Y:S02]  /*59c0*/  USHF.R.U32.HI UR7, URZ, UR57, UR4 ;  /* 0x00000039ff077299 */ /* 0x000fe40008011604 */
[----:B------:R-:W-:Y:S02]  /*59d0*/  USEL UR4, UR53, UR5, !UP0 ;  /* 0x0000000535047287 */ /* 0x000fe4000c000000 */
[----:B------:R-:W-:Y:S01]  /*59e0*/  USEL UR7, UR60, UR7, !UP1 ;  /* 0x000000073c077287 */ /* 0x000fe2000c800000 */
[----:B------:R-:W-:Y:S01]  /*59f0*/  UMOV UR5, UR9 ;  /* 0x0000000900057c82 */ /* 0x000fe20008000000 */
[----:B------:R-:W-:Y:S02]  /*5a00*/  UIMAD.WIDE.U32 UR8, UR4, UR40, URZ ;  /* 0x00000028040872a5 */ /* 0x000fe4000f8e00ff */
[----:B------:R-:W-:Y:S03]  /*5a10*/  USHF.R.U32.HI UR6, URZ, UR12, UR5 ;  /* 0x0000000cff067299 */ /* 0x000fe60008011605 */
[----:B------:R-:W-:Y:S01]  /*5a20*/  UMOV UR5, UR11 ;  /* 0x0000000b00057c82 */ /* 0x000fe20008000000 */
[----:B------:R-:W-:Y:S02]  /*5a30*/  UIMAD.WIDE.U32 UR10, UR7, UR40, URZ ;  /* 0x00000028070a72a5 */ /* 0x000fe4000f8e00ff */
[----:B------:R-:W-:Y:S02]  /*5a40*/  USHF.R.U32.HI UR12, URZ, UR57, UR5 ;  /* 0x00000039ff0c7299 */ /* 0x000fe40008011605 */
[----:B------:R-:W-:Y:S01]  /*5a50*/  USEL UR6, UR37, UR6, !UP0 ;  /* 0x0000000625067287 */ /* 0x000fe2000c000000 */
[----:B------:R-:W-:Y:S02]  /*5a60*/  UMOV UR5, UR9 ;  /* 0x0000000900057c82 */ /* 0x000fe40008000000 */
[----:B------:R-:W-:Y:S01]  /*5a70*/  UMOV UR10, UR11 ;  /* 0x0000000b000a7c82 */ /* 0x000fe20008000000 */
[----:B------:R-:W-:Y:S02]  /*5a80*/  @UP2 USHF.R.U32.HI UR4, URZ, UR41, UR5 ;  /* 0x00000029ff042299 */ /* 0x000fe40008011605 */
[----:B------:R-:W-:Y:S02]  /*5a90*/  @UP2 USHF.R.U32.HI UR7, URZ, UR41, UR10 ;  /* 0x00000029ff072299 */ /* 0x000fe4000801160a */
[----:B------:R-:W-:Y:S02]  /*5aa0*/  UIMAD UR4, UR42, UR4, URZ ;  /* 0x000000042a0472a4 */ /* 0x000fe4000f8e02ff */
        /* <DEDUP_REMOVED lines=8> */
[----:B------:R-:W-:Y:S02]  /*5b30*/  USEL UR11, UR6, UR4, !UP2 ;  /* 0x00000004060b7287 */ /* 0x000fe4000d000000 */
[----:B------:R-:W-:Y:S02]  /*5b40*/  UIADD3 UR8, UPT, UPT, -UR5, URZ, URZ ;  /* 0x000000ff05087290 */ /* 0x000fe4000fffe1ff */
[----:B------:R-:W-:Y:S01]  /*5b50*/  UIADD3 UR10, UPT, UPT, -UR11, URZ, URZ ;  /* 0x000000ff0b0a7290 */ /* 0x000fe2000fffe1ff */
[----:B------:R-:W-:Y:S01]  /*5b60*/  @!UP0 UMOV UR4, UR9 ;  /* 0x0000000900048c82 */ /* 0x000fe20008000000 */
[----:B------:R-:W-:Y:S02]  /*5b70*/  UIADD3 UR9, UPT, UPT, -UR6, URZ, URZ ;  /* 0x000000ff06097290 */ /* 0x000fe4000fffe1ff */
[----:B------:R-:W-:Y:S02]  /*5b80*/  @!UP0 USHF.R.U32.HI UR4, URZ, UR41, UR4 ;  /* 0x00000029ff048299 */ /* 0x000fe40008011604 */
[----:B------:R-:W-:Y:S02]  /*5b90*/  UIMAD UR10, UR42, UR10, UR6 ;  /* 0x0000000a2a0a72a4 */ /* 0x000fe4000f8e0206 */
[----:B------:R-:W-:Y:S04]  /*5ba0*/  @!UP0 USEL UR4, UR5, UR4, !UP2 ;  /* 0x0000000405048287 */ /* 0x000fe8000d000000 */
[----:B------:R-:W-:Y:S02]  /*5bb0*/  @!UP0 UIMAD UR10, UR7, UR10, UR4 ;  /* 0x0000000a070a82a4 */ /* 0x000fe4000f8e0204 */
[----:B------:R-:W-:Y:S02]  /*5bc0*/  @!UP0 UIADD3 UR11, UPT, UPT, UR11, -UR4, URZ ;  /* 0x800000040b0b8290 */ /* 0x000fe4000fffe0ff */
[----:B------:R-:W-:Y:S02]  /*5bd0*/  UIMAD UR7, UR43, UR8, UR38 ;  /* 0x000000082b0772a4 */ /* 0x000fe4000f8e0226 */
[----:B------:R-:W-:Y:S02]  /*5be0*/  @!UP0 UIMAD UR6, UR11, UR42, UR5 ;  /* 0x0000002a0b0682a4 */ /* 0x000fe4000f8e0205 */
[----:B------:R-:W-:Y:S01]  /*5bf0*/  UIMAD UR4, UR58, UR9, UR37 ;  /* 0x000000093a0472a4 */ /* 0x000fe2000f8e0225 */
[----:B------:R-:W-:Y:S02]  /*5c00*/  @!UP0 UMOV UR5, UR10 ;  /* 0x0000000a00058c82 */ /* 0x000fe40008000000 */
[----:B------:R-:W-:Y:S02]  /*5c10*/  UIMAD UR38, UR5, UR43, UR7 ;  /* 0x0000002b052672a4 */ /* 0x000fe4000f8e0207 */
[----:B------:R-:W-:Y:S11]  /*5c20*/  UIMAD UR37, UR6, UR58, UR4 ;  /* 0x0000003a062572a4 */ /* 0x000ff6000f8e0204 */
[----:B------:R-:W-:Y:S01]  /*5c30*/  @!UPT UIADD3 URZ, UPT, UPT, URZ, URZ, URZ ;  /* 0x000000fffffff290 */ /* 0x000fe2000fffe0ff */
.L_x_94:
[----:B------:R-:W-:Y:S01]  /*5c40*/  UISETP.NE.AND UP0, UPT, UR39, 0x1, UPT ;  /* 0x000000012700788c */ /* 0x000fe2000bf05270 */
[----:B------:R-:W-:Y:S01]  /*5c50*/  LOP3.LUT P0, RZ, R57, 0x3f0, RZ, 0xc0, !PT ;  /* 0x000003f039ff7812 */ /* 0x000fe2000780c0ff */
[----:B------:R-:W-:Y:S01]  /*5c60*/  USHF.L.U32 UR50, UR16, 0x6, URZ ;  /* 0x0000000610327899 */ /* 0x000fe200080006ff */
[----:B------:R-:W-:Y:S01]  /*5c70*/  BSSY.RECONVERGENT B6, `(.L_x_95) ;  /* 0x0000034000067945 */ /* 0x000fe20003800200 */
[----:B------:R-:W-:Y:S01]  /*5c80*/  USHF.L.U32 UR49, UR20, 0x7, URZ ;  /* 0x0000000714317899 */ /* 0x000fe200080006ff */
[----:B------:R-:W-:Y:S06]  /*5c90*/  IADD3 R59, PT, PT, R59, 0x1, RZ ;  /* 0x000000013b3b7810 */ /* 0x000fec0007ffe0ff */
[----:B------:R-:W2:Y:S01]  /*5ca0*/  @!UP0 LDCU.128 UR12, c[0x0][0xb10] ;  /* 0x00016200ff0c87ac */ /* 0x000ea20008000c00 */
[----:B------:R-:W3:Y:S01]  /*5cb0*/  @!UP0 LDCU UR5, c[0x0][0xb0c] ;  /* 0x00016180ff0587ac */ /* 0x000ee20008000800 */
[----:B------:R-:W4:Y:S01]  /*5cc0*/  @!UP0 LDCU UR10, c[0x0][0xb20] ;  /* 0x00016400ff0a87ac */ /* 0x000f220008000800 */
[----:B--2---:R-:W-:Y:S02]  /*5cd0*/  UIMAD.WIDE.U32 UR8, UR38, UR12, URZ ;  /* 0x0000000c260872a5 */ /* 0x004fe4000f8e00ff */
[----:B------:R-:W-:Y:S02]  /*5ce0*/  UIMAD.WIDE.U32 UR6, UR37, UR15, URZ ;  /* 0x0000000f250672a5 */ /* 0x000fe4000f8e00ff */
[----:B------:R-:W-:Y:S03]  /*5cf0*/  @!UP0 UISETP.NE.AND UP1, UPT, UR14, 0x1, UPT ;  /* 0x000000010e00888c */ /* 0x000fe6000bf25270 */
[----:B------:R-:W-:Y:S01]  /*5d00*/  @!UP0 UMOV UR4, UR9 ;  /* 0x0000000900048c82 */ /* 0x000fe20008000000 */
[----:B---3--:R-:W-:Y:S02]  /*5d10*/  @!UP0 UISETP.NE.AND UP2, UPT, UR5, 0x1, UPT ;  /* 0x000000010500888c */ /* 0x008fe4000bf45270 */
[----:B------:R-:W-:Y:S01]  /*5d20*/  @!UP0 USHF.R.U32.HI UR4, URZ, UR13, UR4 ;  /* 0x0000000dff048299 */ /* 0x000fe20008011604 */
[----:B------:R-:W-:Y:S02]  /*5d30*/  @!UP0 UMOV UR6, UR7 ;  /* 0x0000000700068c82 */ /* 0x000fe40008000000 */
[----:B----4-:R-:W-:Y:S02]  /*5d40*/  @!UP0 USHF.R.U32.HI UR6, URZ, UR10, UR6 ;  /* 0x0000000aff068299 */ /* 0x010fe40008011606 */
[----:B------:R-:W-:Y:S02]  /*5d50*/  @!UP0 USEL UR7, UR38, UR4, !UP2 ;  /* 0x0000000426078287 */ /* 0x000fe4000d000000 */
[----:B------:R-:W-:Y:S04]  /*5d60*/  @!UP0 USEL UR6, UR37, UR6, !UP1 ;  /* 0x0000000625068287 */ /* 0x000fe8000c800000 */
[----:B------:R-:W-:Y:S02]  /*5d70*/  @!UP0 UIADD3 UR4, UPT, UPT, -UR7, UR6, URZ ;  /* 0x0000000607048290 */ /* 0x000fe4000fffe1ff */
[----:B------:R-:W-:Y:S02]  /*5d80*/  @!UP0 UIADD3 UR6, UPT, UPT, UR7, -UR6, URZ ;  /* 0x8000000607068290 */ /* 0x000fe4000fffe0ff */
[----:B------:R-:W-:Y:S02]  /*5d90*/  @!UP0 UIMAD UR38, UR4, UR5, UR38 ;  /* 0x00000005042682a4 */ /* 0x000fe4000f8e0226 */
[----:B------:R-:W-:Y:S01]  /*5da0*/  @!UP0 UIMAD UR37, UR6, UR14, UR37 ;  /* 0x0000000e062582a4 */ /* 0x000fe2000f8e0225 */
[----:B------:R-:W-:Y:S11]  /*5db0*/  @!P0 BRA `(.L_x_96) ;  /* 0x00000000007c8947 */ /* 0x000ff60003800000 */
[----:B------:R-:W2:Y:S01]  /*5dc0*/  LDCU.64 UR8, c[0x4][0x80] ;  /* 0x01001000ff0877ac */ /* 0x000ea20008000a00 */
[----:B------:R-:W-:Y:S01]  /*5dd0*/  MOV R2, 0x0 ;  /* 0x0000000000027802 */ /* 0x000fe20000000f00 */
[----:B------:R-:W-:Y:S02]  /*5de0*/  HFMA2 R12, -RZ, RZ, 0, 5.9604644775390625e-08 ;  /* 0x00000001ff0c7431 */ /* 0x000fe400000001ff */
[----:B------:R-:W-:Y:S01]  /*5df0*/  IMAD.MOV.U32 R8, RZ, RZ, 0x70 ;  /* 0x00000070ff087424 */ /* 0x000fe200078e00ff */
[----:B------:R3:W4:Y:S01]  /*5e00*/  LDC.64 R14, c[0x4][R2] ;  /* 0x01000000020e7b82 */ /* 0x0007220000000a00 */
[----:B------:R-:W1:Y:S01]  /*5e10*/  LDCU.64 UR6, c[0x4][0x88] ;  /* 0x01001100ff0677ac */ /* 0x000e620008000a00 */
[----:B------:R-:W-:Y:S01]  /*5e20*/  IMAD.MOV.U32 R13, RZ, RZ, RZ ;  /* 0x000000ffff0d7224 */ /* 0x000fe200078e00ff */
[----:B------:R-:W1:Y:S01]  /*5e30*/  LDCU.64 UR4, c[0x4][0x8] ;  /* 0x01000100ff0477ac */ /* 0x000e620008000a00 */
[----:B--2---:R-:W-:Y:S01]  /*5e40*/  MOV R5, UR9 ;  /* 0x0000000900057c02 */ /* 0x004fe20008000f00 */
[----:B------:R-:W-:Y:S01]  /*5e50*/  IMAD.U32 R4, RZ, RZ, UR8 ;  /* 0x00000008ff047e24 */ /* 0x000fe2000f8e00ff */
[----:B-1----:R-:W-:Y:S01]  /*5e60*/  MOV R7, UR7 ;  /* 0x0000000700077c02 */ /* 0x002fe20008000f00 */
[----:B------:R-:W-:Y:S01]  /*5e70*/  IMAD.U32 R6, RZ, RZ, UR6 ;  /* 0x00000006ff067e24 */ /* 0x000fe2000f8e00ff */
[----:B------:R-:W-:Y:S01]  /*5e80*/  MOV R11, UR5 ;  /* 0x00000005000b7c02 */ /* 0x000fe20008000f00 */
[----:B------:R-:W-:Y:S02]  /*5e90*/  IMAD.U32 R10, RZ, RZ, UR4 ;  /* 0x00000004ff0a7e24 */ /* 0x000fe4000f8e00ff */
[----:B------:R-:W-:Y:S07]  /*5ea0*/  LEPC R20, `(.L_x_97) ;  /* 0x000000001014794e */ /* 0x000fee0000000000 */
[----:B---345:R-:W-:Y:S05]  /*5eb0*/  CALL.ABS.NOINC R14 ;  /* 0x000000000e007343 */ /* 0x038fea0003c00000 */
.L_x_97:
[----:B------:R-:W1:Y:S01]  /*5ec0*/  LDCU.64 UR8, c[0x4][0x80] ;  /* 0x01001000ff0877ac */ /* 0x000e620008000a00 */
[----:B------:R-:W2:Y:S01]  /*5ed0*/  LDC.64 R2, c[0x4][R2] ;  /* 0x0100000002027b82 */ /* 0x000ea20000000a00 */
[----:B------:R-:W-:Y:S02]  /*5ee0*/  HFMA2 R12, -RZ, RZ, 0, 5.9604644775390625e-08 ;  /* 0x00000001ff0c7431 */ /* 0x000fe400000001ff */
[----:B------:R-:W-:Y:S02]  /*5ef0*/  IMAD.MOV.U32 R8, RZ, RZ, 0x70 ;  /* 0x00000070ff087424 */ /* 0x000fe400078e00ff */
[----:B------:R-:W-:Y:S01]  /*5f00*/  IMAD.MOV.U32 R13, RZ, RZ, RZ ;  /* 0x000000ffff0d7224 */ /* 0x000fe200078e00ff */
[----:B------:R-:W3:Y:S01]  /*5f10*/  LDCU.64 UR6, c[0x4][0x88] ;  /* 0x01001100ff0677ac */ /* 0x000ee20008000a00 */
[----:B------:R-:W4:Y:S01]  /*5f20*/  LDCU.64 UR4, c[0x4][0x8] ;  /* 0x01000100ff0477ac */ /* 0x000f220008000a00 */
[----:B-1----:R-:W-:Y:S02]  /*5f30*/  MOV R4, UR8 ;  /* 0x0000000800047c02 */ /* 0x002fe40008000f00 */
[----:B------:R-:W-:Y:S02]  /*5f40*/  MOV R5, UR9 ;  /* 0x0000000900057c02 */ /* 0x000fe40008000f00 */
[----:B---3--:R-:W-:Y:S01]  /*5f50*/  MOV R7, UR7 ;  /* 0x0000000700077c02 */ /* 0x008fe20008000f00 */
[----:B------:R-:W-:Y:S01]  /*5f60*/  IMAD.U32 R6, RZ, RZ, UR6 ;  /* 0x00000006ff067e24 */ /* 0x000fe2000f8e00ff */
[----:B----4-:R-:W-:Y:S01]  /*5f70*/  MOV R11, UR5 ;  /* 0x00000005000b7c02 */ /* 0x010fe20008000f00 */
[----:B------:R-:W-:Y:S02]  /*5f80*/  IMAD.U32 R10, RZ, RZ, UR4 ;  /* 0x00000004ff0a7e24 */ /* 0x000fe4000f8e00ff */
[----:B------:R-:W-:Y:S07]  /*5f90*/  LEPC R20, `(.L_x_96) ;  /* 0x000000001014794e */ /* 0x000fee0000000000 */
[----:B--2---:R-:W-:Y:S05]  /*5fa0*/  CALL.ABS.NOINC R2 ;  /* 0x0000000002007343 */ /* 0x004fea0003c00000 */
.L_x_96:
[----:B------:R-:W-:Y:S05]  /*5fb0*/  BSYNC.RECONVERGENT B6 ;  /* 0x0000000000067941 */ /* 0x000fea0003800200 */
.L_x_95:
[----:B------:R-:W-:Y:S02]  /*5fc0*/  R2UR UR6, R56 ;  /* 0x00000000380672ca */ /* 0x000fe400000e0000 */
[----:B------:R-:W-:Y:S02]  /*5fd0*/  R2UR UR5, R67 ;  /* 0x00000000430572ca */ /* 0x000fe400000e0000 */
[----:B------:R-:W-:Y:S02]  /*5fe0*/  R2UR UR4, R66 ;  /* 0x00000000420472ca */ /* 0x000fe400000e0000 */
[----:B------:R-:W-:Y:S02]  /*5ff0*/  ISETP.NE.U32.AND P4, PT, R50, RZ, PT ;  /* 0x000000ff3200720c */ /* 0x000fe40003f85070 */
[----:B------:R-:W-:Y:S02]  /*6000*/  ISETP.NE.U32.AND P2, PT, RZ, UR54, PT ;  /* 0x00000036ff007c0c */ /* 0x000fe4000bf45070 */
[----:B------:R-:W-:Y:S02]  /*6010*/  ISETP.NE.AND.EX P4, PT, R51, RZ, PT, P4 ;  /* 0x000000ff3300720c */ /* 0x000fe40003f85340 */
[----:B------:R-:W-:Y:S01]  /*6020*/  ISETP.NE.AND.EX P2, PT, RZ, UR55, PT, P2 ;  /* 0x00000037ff007c0c */ /* 0x000fe2000bf45320 */
[----:B------:R-:W-:Y:S02]  /*6030*/  UISETP.NE.AND UP2, UPT, UR6, URZ, UPT ;  /* 0x000000ff0600728c */ /* 0x000fe4000bf45270 */
[----:B------:R-:W-:Y:S04]  /*6040*/  UISETP.NE.U32.AND UP0, UPT, UR5, URZ, UPT ;  /* 0x000000ff0500728c */ /* 0x000fe8000bf05070 */
[----:B------:R-:W-:Y:S01]  /*6050*/  UISETP.NE.AND.EX UP1, UPT, UR4, URZ, UPT, UP0 ;  /* 0x000000ff0400728c */ /* 0x000fe2000bf25300 */
[----:B------:R-:W-:Y:S01]  /*6060*/  PLOP3.LUT P1, PT, PT, PT, UP2, 0x80, 0x8 ;  /* 0x000000000008781c */ /* 0x000fe20003f2f028 */
[----:B------:R-:W-:Y:S03]  /*6070*/  UPLOP3.LUT UP0, UPT, UPT, UPT, UPT, 0x40, 0x4 ;  /* 0x000000000004789c */ /* 0x000fe60003f0e870 */
[----:B------:R-:W-:Y:S06]  /*6080*/  @UP2 UPLOP3.LUT UP0, UPT, UPT, UPT, UP1, 0x80, 0x8 ;  /* 0x000000000008289c */ /* 0x000fec0003f0f010 */
[----:B------:R-:W-:Y:S01]  /*6090*/  PLOP3.LUT P0, PT, PT, PT, UP0, 0x80, 0x8 ;  /* 0x000000000008781c */ /* 0x000fe20003f0f008 */
[----:B------:R-:W-:Y:S01]  /*60a0*/  @!UPT UIADD3 URZ, UPT, UPT, URZ, URZ, URZ ;  /* 0x000000fffffff290 */ /* 0x000fe2000fffe0ff */
[----:B------:R-:W-:Y:S11]  /*60b0*/  BRA.U !UP1, `(.L_x_98) ;  /* 0x0000000109407547 */ /* 0x000ff6000b800000 */
[----:B------:R-:W-:Y:S01]  /*60c0*/  UISETP.NE.U32.AND UP0, UPT, UR54, URZ, UPT ;  /* 0x000000ff3600728c */ /* 0x000fe2000bf05070 */
[----:B------:R-:W-:Y:S01]  /*60d0*/  R2UR UR6, R67 ;  /* 0x00000000430672ca */ /* 0x000fe200000e0000 */
[----:B------:R-:W2:Y:S01]  /*60e0*/  LDCU.64 UR8, c[0x0][0x358] ;  /* 0x00006b00ff0877ac */ /* 0x000ea20008000a00 */
[----:B------:R-:W-:Y:S02]  /*60f0*/  HFMA2 R53, -RZ, RZ, 0, 5.9604644775390625e-08 ;  /* 0x00000001ff357431 */ /* 0x000fe400000001ff */
[----:B-1----:R-:W-:Y:S01]  /*6100*/  IMAD.MOV.U32 R0, RZ, RZ, 0x1 ;  /* 0x00000001ff007424 */ /* 0x002fe200078e00ff */
[----:B------:R-:W-:Y:S06]  /*6110*/  UISETP.NE.AND.EX UP0, UPT, UR55, URZ, UPT, UP0 ;  /* 0x000000ff3700728c */ /* 0x000fec000bf05300 */
[----:B------:R-:W-:Y:S05]  /*6120*/  PLOP3.LUT P3, PT, PT, PT, UP0, 0x80, 0x8 ;  /* 0x000000000008781c */ /* 0x000fea0003f6f008 */
[----:B------:R-:W1:Y:S01]  /*6130*/  @UP0 LDCU.64 UR4, c[0x0][0x888] ;  /* 0x00011100ff0407ac */ /* 0x000e620008000a00 */
[----:B------:R-:W-:Y:S07]  /*6140*/  @UP0 UIMAD UR6, UR36, UR6, URZ ;  /* 0x00000006240602a4 */ /* 0x000fee000f8e02ff */
[----:B------:R-:W-:Y:S01]  /*6150*/  @!P3 PRMT R53, R0, 0x7610, R53 ;  /* 0x000076100035b816 */ /* 0x000fe20000000035 */
[----:B-1----:R-:W-:Y:S06]  /*6160*/  @UP0 UIMAD.WIDE UR4, UR6, 0x4, UR4 ;  /* 0x00000004060408a5 */ /* 0x002fec000f8e0204 */
[----:B------:R-:W-:Y:S02]  /*6170*/  IMAD.U32 R2, RZ, RZ, UR4 ;  /* 0x00000004ff027e24 */ /* 0x000fe4000f8e00ff */
[----:B------:R-:W-:Y:S03]  /*6180*/  IMAD.U32 R3, RZ, RZ, UR5 ;  /* 0x00000005ff037e24 */ /* 0x000fe6000f8e00ff */
[----:B------:R-:W1:Y:S02]  /*6190*/  @!UP0 LDCU UR4, c[0x0][0x880] ;  /* 0x00011000ff0487ac */ /* 0x000e640008000800 */
[----:B--2--5:R2:W5:Y:S02]  /*61a0*/  @P3 LDG.E R27, desc[UR8][R2.64] ;  /* 0x00000008021b3981 */ /* 0x024564000c1e1900 */
[----:B-12---:R-:W-:Y:S02]  /*61b0*/  @!P3 MOV R27, UR4 ;  /* 0x00000004001bbc02 */ /* 0x006fe40008000f00 */
.L_x_98:
[----:B------:R-:W-:Y:S05]  /*61c0*/  @!P4 BRA `(.L_x_99) ;  /* 0x000000000024c947 */ /* 0x000fea0003800000 */
[----:B------:R-:W-:Y:S01]  /*61d0*/  ISETP.NE.U32.AND P3, PT, R48, RZ, PT ;  /* 0x000000ff3000720c */ /* 0x000fe20003f65070 */
[----:B------:R-:W2:Y:S03]  /*61e0*/  LDCU.64 UR4, c[0x0][0x358] ;  /* 0x00006b00ff0477ac */ /* 0x000ea60008000a00 */
[----:B------:R-:W-:Y:S11]  /*61f0*/  ISETP.NE.AND.EX P3, PT, R49, RZ, PT, P3 ;  /* 0x000000ff3100720c */ /* 0x000ff60003f65330 */
[----:B------:R-:W-:Y:S02]  /*6200*/  @!UPT UIADD3 URZ, UPT, UPT, URZ, URZ, URZ ;  /* 0x000000fffffff290 */ /* 0x000fe4000fffe0ff */
[----:B------:R-:W3:Y:S01]  /*6210*/  @P3 LDC.64 R2, c[0x0][0x8a8] ;  /* 0x00022a00ff023b82 */ /* 0x000ee20000000a00 */
[----:B-1----:R-:W-:Y:S04]  /*6220*/  @P3 IMAD R0, R50, UR36, RZ ;  /* 0x0000002432003c24 */ /* 0x002fe8000f8e02ff */
[----:B---3--:R-:W-:Y:S05]  /*6230*/  @P3 IMAD.WIDE R2, R0, 0x4, R2 ;  /* 0x0000000400023825 */ /* 0x008fea00078e0202 */
[----:B--2--5:R2:W5:Y:S02]  /*6240*/  @P3 LDG.E R24, desc[UR4][R2.64] ;  /* 0x0000000402183981 */ /* 0x024564000c1e1900 */
[----:B--2---:R-:W3:Y:S02]  /*6250*/  @!P3 LDC R24, c[0x0][0x8a0] ;  /* 0x00022800ff18bb82 */ /* 0x004ee40000000800 */
.L_x_99:
[----:B-----5:R-:W-:Y:S01]  /*6260*/  FSETP.NEU.AND P3, PT, R27, RZ, PT ;  /* 0x000000ff1b00720b */ /* 0x020fe20003f6d000 */
[----:B------:R-:W-:Y:S01]  /*6270*/  IMAD.SHL.U32 R74, R52, 0x4, RZ ;  /* 0x00000004344a7824 */ /* 0x000fe200078e00ff */
[----:B------:R-:W-:Y:S01]  /*6280*/  SEL R4, RZ, 0xffffffff, P2 ;  /* 0xffffffffff047807 */ /* 0x000fe20001000000 */
[----:B------:R-:W-:Y:S01]  /*6290*/  BSSY B1, `(.L_x_100) ;  /* 0x0000044000017945 */ /* 0x000fe20003800000 */
[----:B------:R-:W-:Y:S01]  /*62a0*/  @P1 LOP3.LUT P2, RZ, R53, 0xff, RZ, 0xc0, !PT ;  /* 0x000000ff35ff1812 */ /* 0x000fe2000784c0ff */
[----:B------:R-:W-:Y:S01]  /*62b0*/  VIADD R70, R74, UR44 ;  /* 0x0000002c4a467c36 */ /* 0x000fe20008000000 */
[----:B-1----:R-:W-:Y:S01]  /*62c0*/  @P1 SEL R0, RZ, 0xffffffff, P3 ;  /* 0xffffffffff001807 */ /* 0x002fe20001800000 */
[----:B------:R-:W-:Y:S01]  /*62d0*/  IMAD.MOV.U32 R75, RZ, RZ, 0x1 ;  /* 0x00000001ff4b7424 */ /* 0x000fe200078e00ff */
[----:B------:R-:W-:Y:S01]  /*62e0*/  LOP3.LUT R62, R62, 0x1, RZ, 0x3c, !PT ;  /* 0x000000013e3e7812 */ /* 0x000fe200078e3cff */
[----:B------:R-:W-:Y:S01]  /*62f0*/  IMAD.MOV.U32 R73, RZ, RZ, RZ ;  /* 0x000000ffff497224 */ /* 0x000fe200078e00ff */
[----:B------:R-:W-:Y:S02]  /*6300*/  @P0 SEL R0, R4, R0, !P2 ;  /* 0x0000000004000207 */ /* 0x000fe40005000000 */
[----:B------:R-:W-:Y:S02]  /*6310*/  CS2R R38, SRZ ;  /* 0x0000000000267805 */ /* 0x000fe4000001ff00 */
[----:B------:R-:W-:Y:S02]  /*6320*/  LEA R26, R22, UR44, 0x3 ;  /* 0x0000002c161a7c11 */ /* 0x000fe4000f8e18ff */
[----:B------:R-:W-:Y:S02]  /*6330*/  CS2R R36, SRZ ;  /* 0x0000000000247805 */ /* 0x000fe4000001ff00 */
[----:B------:R-:W-:Y:S02]  /*6340*/  @P1 LOP3.LUT R0, R0, 0x1, RZ, 0xc0, !PT ;  /* 0x0000000100001812 */ /* 0x000fe400078ec0ff */
[----:B------:R-:W-:Y:S02]  /*6350*/  CS2R R34, SRZ ;  /* 0x0000000000227805 */ /* 0x000fe4000001ff00 */
[----:B------:R-:W-:Y:S02]  /*6360*/  SHF.L.U32 R2, R61, 0x1f, RZ ;  /* 0x0000001f3d027819 */ /* 0x000fe400000006ff */
[----:B------:R-:W-:Y:S02]  /*6370*/  CS2R R32, SRZ ;  /* 0x0000000000207805 */ /* 0x000fe4000001ff00 */
[----:B------:R-:W-:Y:S02]  /*6380*/  ISETP.NE.U32.OR P6, PT, R0, 0x1, !P1 ;  /* 0x000000010000780c */ /* 0x000fe40004fc5470 */
[----:B------:R-:W-:Y:S02]  /*6390*/  CS2R R42, SRZ ;  /* 0x00000000002a7805 */ /* 0x000fe4000001ff00 */
[----:B------:R-:W-:Y:S02]  /*63a0*/  PLOP3.LUT P2, PT, PT, PT, UP1, 0x80, 0x8 ;  /* 0x000000000008781c */ /* 0x000fe40003f4f018 */
[----:B------:R-:W-:Y:S02]  /*63b0*/  CS2R R40, SRZ ;  /* 0x0000000000287805 */ /* 0x000fe4000001ff00 */
[----:B------:R-:W-:Y:S02]  /*63c0*/  LEA.HI R25, R22, R22, RZ, 0x1 ;  /* 0x0000001616197211 */ /* 0x000fe400078f08ff */
[----:B------:R-:W-:Y:S02]  /*63d0*/  CS2R R46, SRZ ;  /* 0x00000000002e7805 */ /* 0x000fe4000001ff00 */
[----:B------:R-:W-:Y:S02]  /*63e0*/  LOP3.LUT P4, R58, R53, 0xff, RZ, 0xc0, !PT ;  /* 0x000000ff353a7812 */ /* 0x000fe4000788c0ff */
[----:B------:R-:W-:Y:S02]  /*63f0*/  CS2R R44, SRZ ;  /* 0x00000000002c7805 */ /* 0x000fe4000001ff00 */
[----:B------:R-:W-:Y:S01]  /*6400*/  SEL R3, RZ, 0xffffffff, P3 ;  /* 0xffffffffff037807 */ /* 0x000fe20001800000 */
[----:B------:R-:W-:Y:S01]  /*6410*/  VIADD R71, R70, 0x400 ;  /* 0x0000040046477836 */ /* 0x000fe20000000000 */
[----:B------:R-:W-:Y:S01]  /*6420*/  P2R R68, PR, RZ, 0x40 ;  /* 0x00000040ff447803 */ /* 0x000fe20000000000 */
[----:B------:R-:W-:Y:S01]  /*6430*/  IMAD.IADD R69, R63, 0x1, R70 ;  /* 0x000000013f457824 */ /* 0x000fe200078e0246 */
[----:B------:R-:W-:Y:S02]  /*6440*/  @P6 SHF.L.U32 R0, R62, 0x1f, RZ ;  /* 0x0000001f3e006819 */ /* 0x000fe400000006ff */
[----:B------:R-:W-:Y:S02]  /*6450*/  @P2 SEL R3, R4, R3, !P4 ;  /* 0x0000000304032207 */ /* 0x000fe40006000000 */
[----:B------:R1:W2:Y:S02]  /*6460*/  @P6 SYNCS.PHASECHK.TRANS64.TRYWAIT P1, [UR44+0x30], R0 ;  /* 0x00003000ff0065a7 */ /* 0x0002a4000802112c */
[----:B------:R-:W-:Y:S04]  /*6470*/  LOP3.LUT R3, R3, 0x1, RZ, 0xc0, !PT ;  /* 0x0000000103037812 */ /* 0x000fe800078ec0ff */
[----:B------:R-:W-:Y:S04]  /*6480*/  ISETP.NE.U32.AND P5, PT, R3, 0x1, PT ;  /* 0x000000010300780c */ /* 0x000fe80003fa5070 */
[----:B------:R-:W-:Y:S01]  /*6490*/  P2R R76, PR, RZ, 0x20 ;  /* 0x00000020ff4c7803 */ /* 0x000fe20000000000 */
[----:B------:R4:W3:Y:S01]  /*64a0*/  SYNCS.PHASECHK.TRANS64.TRYWAIT P0, [R26+URZ+0xa0], R2 ;  /* 0x0000a0021a0075a7 */ /* 0x0008e200080011ff */
[C---:B-1----:R-:W-:Y:S01]  /*64b0*/  IMAD.SHL.U32 R0, R25.reuse, 0x40, RZ ;  /* 0x0000004019007824 */ /* 0x042fe200078e00ff */
[----:B------:R-:W-:Y:S04]  /*64c0*/  LOP3.LUT R25, R25, 0xffe, RZ, 0xc0, !PT ;  /* 0x00000ffe19197812 */ /* 0x000fe800078ec0ff */
[----:B------:R-:W-:Y:S01]  /*64d0*/  LOP3.LUT R0, R0, 0xffffff80, RZ, 0xc0, !PT ;  /* 0xffffff8000007812 */ /* 0x000fe200078ec0ff */
[----:B------:R-:W-:Y:S04]  /*64e0*/  IMAD.IADD R25, R22, 0x1, -R25 ;  /* 0x0000000116197824 */ /* 0x000fe800078e0a19 */
[----:B------:R-:W-:Y:S04]  /*64f0*/  IMAD.IADD R0, R23, 0x1, R0 ;  /* 0x0000000117007824 */ /* 0x000fe800078e0200 */
[----:B------:R-:W-:Y:S01]  /*6500*/  IMAD R25, R25, 0x100000, R0 ;  /* 0x0010000019197824 */ /* 0x000fe200078e0200 */
[----:B--2---:R-:W-:Y:S01]  /*6510*/  @P6 SEL R75, RZ, 0x1, !P1 ;  /* 0x00000001ff4b6807 */ /* 0x004fe20004800000 */
[----:B----4-:R-:W-:Y:S06]  /*6520*/  @!P6 BRA `(.L_x_101) ;  /* 0x000000000068e947 */ /* 0x010fec0003800000 */
[C---:B------:R-:W-:Y:S01]  /*6530*/  @P5 IMAD R5, R64.reuse, 0x4, R71 ;  /* 0x0000000440055824 */ /* 0x040fe200078e0247 */
[----:B------:R-:W-:Y:S01]  /*6540*/  ISETP.NE.AND P1, PT, R75, RZ, PT ;  /* 0x000000ff4b00720c */ /* 0x000fe20003f25270 */
[----:B------:R-:W-:Y:S01]  /*6550*/  @P5 IMAD R4, R64, 0x4, R70 ;  /* 0x0000000440045824 */ /* 0x000fe200078e0246 */
[----:B------:R-:W-:Y:S01]  /*6560*/  BSSY B0, `(.L_x_102) ;  /* 0x000000e000007945 */ /* 0x000fe20003800000 */
[----:B------:R-:W-:Y:S01]  /*6570*/  IMAD.MOV.U32 R38, RZ, RZ, RZ ;  /* 0x000000ffff267224 */ /* 0x000fe200078e00ff */
[----:B------:R-:W-:Y:S01]  /*6580*/  CS2R R34, SRZ ;  /* 0x0000000000227805 */ /* 0x000fe2000001ff00 */
[----:B------:R-:W-:Y:S01]  /*6590*/  @P5 IMAD.IADD R5, R63, 0x1, R5 ;  /* 0x000000013f055824 */ /* 0x000fe200078e0205 */
[----:B------:R-:W-:Y:S02]  /*65a0*/  CS2R R32, SRZ ;  /* 0x0000000000207805 */ /* 0x000fe4000001ff00 */
[----:B------:R-:W-:Y:S02]  /*65b0*/  CS2R R36, SRZ ;  /* 0x0000000000247805 */ /* 0x000fe4000001ff00 */
[----:B------:R-:W-:Y:S02]  /*65c0*/  CS2R R46, SRZ ;  /* 0x00000000002e7805 */ /* 0x000fe4000001ff00 */
[----:B------:R-:W-:Y:S02]  /*65d0*/  CS2R R44, SRZ ;  /* 0x00000000002c7805 */ /* 0x000fe4000001ff00 */
[----:B------:R-:W-:Y:S02]  /*65e0*/  CS2R R42, SRZ ;  /* 0x00000000002a7805 */ /* 0x000fe4000001ff00 */
[----:B------:R-:W-:Y:S01]  /*65f0*/  CS2R R40, SRZ ;  /* 0x0000000000287805 */ /* 0x000fe2000001ff00 */
[----:B------:R-:W-:Y:S06]  /*6600*/  @P1 BRA `(.L_x_103) ;  /* 0x00000000000c1947 */ /* 0x000fec0003800000 */
[----:B------:R-:W-:Y:S04]  /*6610*/  SHF.L.U32 R3, R62, 0x1f, RZ ;  /* 0x0000001f3e037819 */ /* 0x000fe800000006ff */
[----:B------:R-:W1:Y:S02]  /*6620*/  SYNCS.PHASECHK.TRANS64.TRYWAIT P1, [UR44+0x30], R3 ;  /* 0x00003003ff0075a7 */ /* 0x000e64000802112c */
[----:B-1----:R-:W-:Y:S05]  /*6630*/  @!P1 BRA `(.L_x_104) ;  /* 0x00000030007c9947 */ /* 0x002fea0003800000 */
.L_x_103:
[----:B------:R-:W-:Y:S05]  /*6640*/  BSYNC B0 ;  /* 0x0000000000007941 */ /* 0x000fea0003800000 */
.L_x_102:
[----:B------:R-:W-:Y:S01]  /*6650*/  ISETP.NE.AND P1, PT, R76, RZ, PT ;  /* 0x000000ff4c00720c */ /* 0x000fe20003f25270 */
[----:B------:R-:W-:Y:S11]  /*6660*/  HFMA2 R73, -RZ, RZ, 0, 5.9604644775390625e-08 ;  /* 0x00000001ff497431 */ /* 0x000ff600000001ff */
[----:B------:R-:W-:Y:S01]  /*6670*/  @!UPT UIADD3 URZ, UPT, UPT, URZ, URZ, URZ ;  /* 0x000000fffffff290 */ /* 0x000fe2000fffe0ff */
[----:B------:R-:W-:Y:S05]  /*6680*/  @P1 WARPSYNC.ALL ;  /* 0x0000000000001948 */ /* 0x000fea0003800000 */
[----:B------:R2:W4:Y:S04]  /*6690*/  @P1 LDSM.16.M88.4 R32, [R4+0x400] ;  /* 0x000400000420183b */ /* 0x0005280000000200 */
[----:B------:R2:W1:Y:S04]  /*66a0*/  @P1 LDSM.16.M88.4 R36, [R5] ;  /* 0x000000000524183b */ /* 0x0004680000000200 */
[----:B------:R2:W1:Y:S04]  /*66b0*/  @P1 LDSM.16.M88.4 R44, [R74+UR44+0x400] ;  /* 0x0004002c4a2c183b */ /* 0x0004680008000200 */
[----:B------:R2:W1:Y:S02]  /*66c0*/  @P1 LDSM.16.M88.4 R40, [R69+0x400] ;  /* 0x000400004528183b */ /* 0x0004640000000200 */
.L_x_101:
[----:B------:R-:W-:Y:S05]  /*66d0*/  BSYNC B1 ;  /* 0x0000000000017941 */ /* 0x000fea0003800000 */
.L_x_100:
[----:B-1----:R-:W-:Y:S04]  /*66e0*/  SHF.R.U32.HI R0, RZ, 0x15, R25 ;  /* 0x00000015ff007819 */ /* 0x002fe80000011619 */
[----:B------:R-:W-:Y:S01]  /*66f0*/  LOP3.LUT P1, RZ, R0, 0x3, R54, 0x48, !PT ;  /* 0x0000000300ff7812 */ /* 0x000fe20007824836 */
[----:B------:R-:W-:Y:S01]  /*6700*/  @!UPT UIADD3 URZ, UPT, UPT, URZ, URZ, URZ ;  /* 0x000000fffffff290 */ /* 0x000fe2000fffe0ff */
[----:B---3--:R-:W-:Y:S11]  /*6710*/  @P0 BRA `(.L_x_105) ;  /* 0x0000000000080947 */ /* 0x008ff60003800000 */
[----:B------:R-:W1:Y:S02]  /*6720*/  SYNCS.PHASECHK.TRANS64.TRYWAIT P0, [R26+URZ+0xa0], R2 ;  /* 0x0000a0021a0075a7 */ /* 0x000e6400080011ff */
[----:B-1----:R-:W-:Y:S05]  /*6730*/  @!P0 BRA `(.L_x_106) ;  /* 0x0000003000548947 */ /* 0x002fea0003800000 */
.L_x_105:
[----:B------:R-:W-:Y:S05]  /*6740*/  @!P1 BRA `(.L_x_107) ;  /* 0x0000000000409947 */ /* 0x000fea0003800000 */
[----:B------:R-:W2:Y:S01]  /*6750*/  LDCU.64 UR8, c[0x4][0x70] ;  /* 0x01000e00ff0877ac */ /* 0x000ea20008000a00 */
[----:B------:R-:W-:Y:S01]  /*6760*/  MOV R3, 0x0 ;  /* 0x0000000000037802 */ /* 0x000fe20000000f00 */
[----:B------:R-:W-:Y:S02]  /*6770*/  HFMA2 R12, -RZ, RZ, 0, 5.9604644775390625e-08 ;  /* 0x00000001ff0c7431 */ /* 0x000fe400000001ff */
[----:B------:R-:W-:Y:S02]  /*6780*/  IMAD.MOV.U32 R8, RZ, RZ, 0x192 ;  /* 0x00000192ff087424 */ /* 0x000fe400078e00ff */
[----:B------:R-:W-:Y:S01]  /*6790*/  IMAD.MOV.U32 R13, RZ, RZ, RZ ;  /* 0x000000ffff0d7224 */ /* 0x000fe200078e00ff */
[----:B------:R-:W3:Y:S01]  /*67a0*/  LDCU.64 UR6, c[0x4][0x78] ;  /* 0x01000f00ff0677ac */ /* 0x000ee20008000a00 */
[----:B-1----:R-:W1:Y:S01]  /*67b0*/  LDC.64 R2, c[0x4][R3] ;  /* 0x0100000003027b82 */ /* 0x002e620000000a00 */
[----:B------:R-:W5:Y:S01]  /*67c0*/  LDCU.64 UR4, c[0x4][0x10] ;  /* 0x01000200ff0477ac */ /* 0x000f620008000a00 */
[----:B--2---:R-:W-:Y:S01]  /*67d0*/  MOV R5, UR9 ;  /* 0x0000000900057c02 */ /* 0x004fe20008000f00 */
[----:B------:R-:W-:Y:S01]  /*67e0*/  IMAD.U32 R4, RZ, RZ, UR8 ;  /* 0x00000008ff047e24 */ /* 0x000fe2000f8e00ff */
[----:B---3--:R-:W-:Y:S01]  /*67f0*/  MOV R7, UR7 ;  /* 0x0000000700077c02 */ /* 0x008fe20008000f00 */
[----:B------:R-:W-:Y:S01]  /*6800*/  IMAD.U32 R6, RZ, RZ, UR6 ;  /* 0x00000006ff067e24 */ /* 0x000fe2000f8e00ff */
[----:B-----5:R-:W-:Y:S01]  /*6810*/  MOV R11, UR5 ;  /* 0x00000005000b7c02 */ /* 0x020fe20008000f00 */
[----:B------:R-:W-:Y:S02]  /*6820*/  IMAD.U32 R10, RZ, RZ, UR4 ;  /* 0x00000004ff0a7e24 */ /* 0x000fe4000f8e00ff */
[----:B------:R-:W-:Y:S07]  /*6830*/  LEPC R20, `(.L_x_107) ;  /* 0x000000001014794e */ /* 0x000fee0000000000 */
[----:B-1--4-:R-:W-:Y:S05]  /*6840*/  CALL.ABS.NOINC R2 ;  /* 0x0000000002007343 */ /* 0x012fea0003c00000 */
.L_x_107:
[----:B------:R-:W-:Y:S01]  /*6850*/  LOP3.LUT R20, R44, 0xffffe000, RZ, 0xc0, !PT ;  /* 0xffffe0002c147812 */ /* 0x000fe200078ec0ff */
[----:B------:R-:W-:Y:S05]  /*6860*/  WARPSYNC.ALL ;  /* 0x0000000000007948 */ /* 0x000fea0003800000 */
[----:B------:R-:W-:Y:S01]  /*6870*/  R2UR UR4, R25 ;  /* 0x00000000190472ca */ /* 0x000fe200000e0000 */
[----:B------:R-:W-:Y:S01]  /*6880*/  IMAD.SHL.U32 R77, R64, 0x4, RZ ;  /* 0x00000004404d7824 */ /* 0x000fe200078e00ff */
[----:B------:R-:W-:Y:S01]  /*6890*/  LOP3.LUT R21, R45, 0xffffe000, RZ, 0xc0, !PT ;  /* 0xffffe0002d157812 */ /* 0x000fe200078ec0ff */
[----:B------:R-:W-:Y:S01]  /*68a0*/  BSSY.RECONVERGENT B0, `(.L_x_108) ;  /* 0x0000059000007945 */ /* 0x000fe20003800200 */
[----:B------:R-:W-:Y:S02]  /*68b0*/  ISETP.NE.AND P0, PT, R65, RZ, PT ;  /* 0x000000ff4100720c */ /* 0x000fe40003f05270 */
[----:B------:R-:W-:Y:S05]  /*68c0*/  IADD3 R71, PT, PT, R71, R77, RZ ;  /* 0x0000004d47477210 */ /* 0x000fea0007ffe0ff */
[----:B------:R-:W-:Y:S02]  /*68d0*/  IMAD.IADD R72, R63, 0x1, R71 ;  /* 0x000000013f487824 */ /* 0x000fe400078e0247 */
[----:B--2---:R-:W2:Y:S02]  /*68e0*/  LDTM.16dp128bit.x8 R4, tmem[UR4] ;  /* 0x00000004000479ee */ /* 0x004ea40008180000 */
[C---:B--2---:R-:W-:Y:S01]  /*68f0*/  FMUL R0, R24.reuse, R4 ;  /* 0x0000000418007220 */ /* 0x044fe20000400000 */
[C---:B-1----:R-:W-:Y:S01]  /*6900*/  FMUL R2, R24.reuse, R5 ;  /* 0x0000000518027220 */ /* 0x042fe20000400000 */
[C---:B------:R-:W-:Y:S01]  /*6910*/  FMUL R3, R24.reuse, R6 ;  /* 0x0000000618037220 */ /* 0x040fe20000400000 */
[----:B------:R-:W-:Y:S01]  /*6920*/  FMUL R4, R24, R8 ;  /* 0x0000000818047220 */ /* 0x000fe20000400000 */
[C---:B------:R-:W-:Y:S01]  /*6930*/  FFMA R28, R27.reuse, R20, R0 ;  /* 0x000000141b1c7223 */ /* 0x040fe20000000000 */
[----:B------:R-:W-:Y:S01]  /*6940*/  LOP3.LUT R0, R46, 0xffffe000, RZ, 0xc0, !PT ;  /* 0xffffe0002e007812 */ /* 0x000fe200078ec0ff */
[----:B------:R-:W-:Y:S01]  /*6950*/  FFMA R29, R27, R21, R2 ;  /* 0x000000151b1d7223 */ /* 0x000fe20000000002 */
[----:B------:R-:W-:Y:S01]  /*6960*/  LOP3.LUT R2, R47, 0xffffe000, RZ, 0xc0, !PT ;  /* 0xffffe0002f027812 */ /* 0x000fe200078ec0ff */
[C---:B------:R-:W-:Y:S01]  /*6970*/  FMUL R5, R24.reuse, R9 ;  /* 0x0000000918057220 */ /* 0x040fe20000400000 */
[----:B------:R-:W-:Y:S01]  /*6980*/  F2FP.TF32.F32.PACK_B R28, R28 ;  /* 0x0000001cff1c723e */ /* 0x000fe200024050ff */
[C---:B------:R-:W-:Y:S01]  /*6990*/  FMUL R8, R24.reuse, R12 ;  /* 0x0000000c18087220 */ /* 0x040fe20000400000 */
[----:B------:R-:W-:Y:S01]  /*69a0*/  F2FP.TF32.F32.PACK_B R29, R29 ;  /* 0x0000001dff1d723e */ /* 0x000fe200024050ff */
[C---:B------:R-:W-:Y:S01]  /*69b0*/  FMUL R9, R24.reuse, R13 ;  /* 0x0000000d18097220 */ /* 0x040fe20000400000 */
[----:B------:R-:W-:Y:S01]  /*69c0*/  FMUL R12, R24, R16 ;  /* 0x00000010180c7220 */ /* 0x000fe20000400000 */
[----:B------:R-:W-:Y:S01]  /*69d0*/  LOP3.LUT R16, R40, 0xffffe000, RZ, 0xc0, !PT ;  /* 0xffffe00028107812 */ /* 0x000fe200078ec0ff */
[C---:B------:R-:W-:Y:S01]  /*69e0*/  FMUL R7, R24.reuse, R7 ;  /* 0x0000000718077220 */ /* 0x040fe20000400000 */
[----:B------:R-:W-:Y:S01]  /*69f0*/  FMUL R13, R24, R17 ;  /* 0x00000011180d7220 */ /* 0x000fe20000400000 */
[----:B------:R-:W-:Y:S01]  /*6a00*/  LOP3.LUT R17, R41, 0xffffe000, RZ, 0xc0, !PT ;  /* 0xffffe00029117812 */ /* 0x000fe200078ec0ff */
[----:B------:R-:W-:Y:S01]  /*6a10*/  FFMA R30, R27, R0, R3 ;  /* 0x000000001b1e7223 */ /* 0x000fe20000000003 */
[----:B------:R-:W-:Y:S01]  /*6a20*/  LOP3.LUT R0, R42, 0xffffe000, RZ, 0xc0, !PT ;  /* 0xffffe0002a007812 */ /* 0x000fe200078ec0ff */
[----:B------:R-:W-:Y:S01]  /*6a30*/  FMUL R6, R24, R10 ;  /* 0x0000000a18067220 */ /* 0x000fe20000400000 */
[----:B----4-:R-:W-:Y:S01]  /*6a40*/  LOP3.LUT R3, R33, 0xffffe000, RZ, 0xc0, !PT ;  /* 0xffffe00021037812 */ /* 0x010fe200078ec0ff */
[----:B------:R-:W-:Y:S01]  /*6a50*/  FFMA R31, R27, R2, R7 ;  /* 0x000000021b1f7223 */ /* 0x000fe20000000007 */
[----:B------:R-:W-:Y:S01]  /*6a60*/  LOP3.LUT R2, R43, 0xffffe000, RZ, 0xc0, !PT ;  /* 0xffffe0002b027812 */ /* 0x000fe200078ec0ff */
[C---:B------:R-:W-:Y:S01]  /*6a70*/  FFMA R4, R27.reuse, R16, R4 ;  /* 0x000000101b047223 */ /* 0x040fe20000000004 */
[----:B------:R-:W-:Y:S01]  /*6a80*/  LOP3.LUT R16, R34, 0xffffe000, RZ, 0xc0, !PT ;  /* 0xffffe00022107812 */ /* 0x000fe200078ec0ff */
[C---:B------:R-:W-:Y:S01]  /*6a90*/  FFMA R5, R27.reuse, R17, R5 ;  /* 0x000000111b057223 */ /* 0x040fe20000000005 */
[----:B------:R-:W-:Y:S01]  /*6aa0*/  F2FP.TF32.F32.PACK_B R30, R30 ;  /* 0x0000001eff1e723e */ /* 0x000fe200024050ff */
[C---:B------:R-:W-:Y:S01]  /*6ab0*/  FFMA R6, R27.reuse, R0, R6 ;  /* 0x000000001b067223 */ /* 0x040fe20000000006 */
[----:B------:R-:W-:Y:S01]  /*6ac0*/  LOP3.LUT R0, R32, 0xffffe000, RZ, 0xc0, !PT ;  /* 0xffffe00020007812 */ /* 0x000fe200078ec0ff */
[C---:B------:R-:W-:Y:S01]  /*6ad0*/  FMUL R11, R24.reuse, R11 ;  /* 0x0000000b180b7220 */ /* 0x040fe20000400000 */
[----:B------:R-:W-:Y:S01]  /*6ae0*/  F2FP.TF32.F32.PACK_B R31, R31 ;  /* 0x0000001fff1f723e */ /* 0x000fe200024050ff */
[----:B------:R-:W-:Y:S01]  /*6af0*/  FMUL R10, R24, R14 ;  /* 0x0000000e180a7220 */ /* 0x000fe20000400000 */
[----:B------:R-:W-:Y:S01]  /*6b00*/  F2FP.TF32.F32.PACK_B R4, R4 ;  /* 0x00000004ff04723e */ /* 0x000fe200024050ff */
[----:B------:R-:W-:Y:S01]  /*6b10*/  FFMA R7, R27, R2, R11 ;  /* 0x000000021b077223 */ /* 0x000fe2000000000b */
[----:B------:R-:W-:Y:S01]  /*6b20*/  LOP3.LUT R2, R35, 0xffffe000, RZ, 0xc0, !PT ;  /* 0xffffe00023027812 */ /* 0x000fe200078ec0ff */
[C---:B------:R-:W-:Y:S01]  /*6b30*/  FFMA R8, R27.reuse, R0, R8 ;  /* 0x000000001b087223 */ /* 0x040fe20000000008 */
[----:B------:R-:W-:Y:S01]  /*6b40*/  LOP3.LUT R0, R36, 0xffffe000, RZ, 0xc0, !PT ;  /* 0xffffe00024007812 */ /* 0x000fe200078ec0ff */
[----:B------:R1:W-:Y:S01]  /*6b50*/  STSM.16.M88.4 [R70+0x400], R28 ;  /* 0x0004001c46007844 */ /* 0x0003e20000000200 */
[----:B------:R-:W-:Y:S01]  /*6b60*/  F2FP.TF32.F32.PACK_B R5, R5 ;  /* 0x00000005ff05723e */ /* 0x000fe200024050ff */
[----:B------:R-:W-:Y:S01]  /*6b70*/  FMUL R15, R24, R15 ;  /* 0x0000000f180f7220 */ /* 0x000fe20000400000 */
[----:B------:R-:W-:Y:S01]  /*6b80*/  F2FP.TF32.F32.PACK_B R6, R6 ;  /* 0x00000006ff06723e */ /* 0x000fe200024050ff */
[C---:B------:R-:W-:Y:S01]  /*6b90*/  FFMA R9, R27.reuse, R3, R9 ;  /* 0x000000031b097223 */ /* 0x040fe20000000009 */
[C---:B------:R-:W-:Y:S01]  /*6ba0*/  FFMA R10, R27.reuse, R16, R10 ;  /* 0x000000101b0a7223 */ /* 0x040fe2000000000a */
[----:B------:R-:W-:Y:S01]  /*6bb0*/  FFMA R11, R27, R2, R15 ;  /* 0x000000021b0b7223 */ /* 0x000fe2000000000f */
[----:B------:R-:W-:Y:S01]  /*6bc0*/  LOP3.LUT R2, R37, 0xffffe000, RZ, 0xc0, !PT ;  /* 0xffffe00025027812 */ /* 0x000fe200078ec0ff */
[----:B------:R-:W-:Y:S01]  /*6bd0*/  FFMA R12, R27, R0, R12 ;  /* 0x000000001b0c7223 */ /* 0x000fe2000000000c */
[----:B------:R-:W-:Y:S01]  /*6be0*/  LOP3.LUT R3, R38, 0xffffe000, RZ, 0xc0, !PT ;  /* 0xffffe00026037812 */ /* 0x000fe200078ec0ff */
[C---:B------:R-:W-:Y:S01]  /*6bf0*/  FMUL R14, R24.reuse, R18 ;  /* 0x00000012180e7220 */ /* 0x040fe20000400000 */
[----:B------:R-:W-:Y:S01]  /*6c00*/  LOP3.LUT R0, R39, 0xffffe000, RZ, 0xc0, !PT ;  /* 0xffffe00027007812 */ /* 0x000fe200078ec0ff */
[----:B------:R-:W-:Y:S01]  /*6c10*/  FMUL R19, R24, R19 ;  /* 0x0000001318137220 */ /* 0x000fe20000400000 */
[----:B------:R-:W-:Y:S01]  /*6c20*/  F2FP.TF32.F32.PACK_B R7, R7 ;  /* 0x00000007ff07723e */ /* 0x000fe200024050ff */
[C---:B------:R-:W-:Y:S01]  /*6c30*/  FFMA R13, R27.reuse, R2, R13 ;  /* 0x000000021b0d7223 */ /* 0x040fe2000000000d */
[C---:B------:R-:W-:Y:S01]  /*6c40*/  FFMA R14, R27.reuse, R3, R14 ;  /* 0x000000031b0e7223 */ /* 0x040fe2000000000e */
[----:B------:R-:W-:Y:S01]  /*6c50*/  FFMA R15, R27, R0, R19 ;  /* 0x000000001b0f7223 */ /* 0x000fe20000000013 */
[----:B------:R-:W-:Y:S01]  /*6c60*/  F2FP.TF32.F32.PACK_B R8, R8 ;  /* 0x00000008ff08723e */ /* 0x000fe200024050ff */
[----:B------:R1:W-:Y:S01]  /*6c70*/  STSM.16.M88.4 [R69+0x400], R4 ;  /* 0x0004000445007844 */ /* 0x0003e20000000200 */
[----:B------:R-:W-:Y:S02]  /*6c80*/  F2FP.TF32.F32.PACK_B R9, R9 ;  /* 0x00000009ff09723e */ /* 0x000fe400024050ff */
[----:B------:R-:W-:Y:S02]  /*6c90*/  F2FP.TF32.F32.PACK_B R10, R10 ;  /* 0x0000000aff0a723e */ /* 0x000fe400024050ff */
[----:B------:R-:W-:Y:S02]  /*6ca0*/  F2FP.TF32.F32.PACK_B R11, R11 ;  /* 0x0000000bff0b723e */ /* 0x000fe400024050ff */
[----:B------:R-:W-:Y:S02]  /*6cb0*/  F2FP.TF32.F32.PACK_B R12, R12 ;  /* 0x0000000cff0c723e */ /* 0x000fe400024050ff */
[----:B------:R-:W-:Y:S01]  /*6cc0*/  F2FP.TF32.F32.PACK_B R13, R13 ;  /* 0x0000000dff0d723e */ /* 0x000fe200024050ff */
[----:B------:R1:W-:Y:S01]  /*6cd0*/  STSM.16.M88.4 [R71], R8 ;  /* 0x0000000847007844 */ /* 0x0003e20000000200 */
[----:B------:R-:W-:Y:S02]  /*6ce0*/  F2FP.TF32.F32.PACK_B R14, R14 ;  /* 0x0000000eff0e723e */ /* 0x000fe400024050ff */
[----:B------:R-:W-:Y:S05]  /*6cf0*/  F2FP.TF32.F32.PACK_B R15, R15 ;  /* 0x0000000fff0f723e */ /* 0x000fea00024050ff */
[----:B------:R1:W-:Y:S01]  /*6d00*/  STSM.16.M88.4 [R72], R12 ;  /* 0x0000000c48007844 */ /* 0x0003e20000000200 */
[----:B------:R-:W-:Y:S01]  /*6d10*/  @!PT LDS RZ, [RZ] ;  /* 0x00000000fffff984 */ /* 0x000fe20000000800 */
[----:B------:R-:W-:Y:S01]  /*6d20*/  @!PT LDS RZ, [RZ] ;  /* 0x00000000fffff984 */ /* 0x000fe20000000800 */
[----:B------:R-:W-:Y:S01]  /*6d30*/  @!PT LDS RZ, [RZ] ;  /* 0x00000000fffff984 */ /* 0x000fe20000000800 */
[----:B------:R-:W-:Y:S01]  /*6d40*/  @!PT LDS RZ, [RZ] ;  /* 0x00000000fffff984 */ /* 0x000fe20000000800 */
[----:B------:R2:W-:Y:S07]  /*6d50*/  MEMBAR.ALL.CTA ;  /* 0x0000000000007992 */ /* 0x0005ee0000008000 */
[----:B--2---:R-:W2:Y:S02]  /*6d60*/  FENCE.VIEW.ASYNC.S ;  /* 0x00000000000073c6 */ /* 0x004ea40000000000 */
[----:B--2---:R-:W-:Y:S06]  /*6d70*/  BAR.SYNC.DEFER_BLOCKING 0x1, 0x80 ;  /* 0x0042000000007b1d */ /* 0x004fec0000010000 */
[----:B------:R-:W-:Y:S05]  /*6d80*/  @P0 BRA `(.L_x_109) ;  /* 0x0000000000280947 */ /* 0x000fea0003800000 */
[----:B------:R-:W2:Y:S01]  /*6d90*/  LDCU.64 UR6, c[0x0][0x348] ;  /* 0x00006900ff0677ac */ /* 0x000ea20008000a00 */
[----:B------:R-:W-:Y:S01]  /*6da0*/  UIADD3 UR4, UPT, UPT, UR44, 0x400, URZ ;  /* 0x000004002c047890 */ /* 0x000fe2000fffe0ff */
[----:B------:R-:W-:Y:S05]  /*6db0*/  UMOV UR51, UR36 ;  /* 0x0000002400337c82 */ /* 0x000fea0008000000 */
[----:B------:R-:W-:Y:S04]  /*6dc0*/  MOV R57, UR4 ;  /* 0x0000000400397c02 */ /* 0x000fe80008000f00 */
[----:B------:R-:W-:Y:S01]  /*6dd0*/  R2UR UR48, R57 ;  /* 0x00000000393072ca */ /* 0x000fe200000e0000 */
[----:B--2---:R-:W-:Y:S04]  /*6de0*/  UIADD3 UR4, UP0, UPT, UR6, 0x680, URZ ;  /* 0x0000068006047890 */ /* 0x004fe8000ff1e0ff */
[----:B------:R-:W-:Y:S09]  /*6df0*/  UIADD3.X UR5, UPT, UPT, URZ, UR7, URZ, UP0, !UPT ;  /* 0x00000007ff057290 */ /* 0x000ff200087fe4ff */
[----:B------:R2:W-:Y:S01]  /*6e00*/  UTMASTG.3D [UR48], [UR4] ;  /* 0x00000030040073b5 */ /* 0x0005e20008010000 */
[----:B------:R0:W-:Y:S01]  /*6e10*/  UTMACMDFLUSH ;  /* 0x00000000000079b7 */ /* 0x0001e20000000000 */
[----:B--2---:R-:W-:Y:S04]  /*6e20*/  DEPBAR.LE SB0, 0x1 ;  /* 0x000080400000791a */ /* 0x004fe80000000000 */
.L_x_109:
[----:B------:R-:W-:Y:S05]  /*6e30*/  BSYNC.RECONVERGENT B0 ;  /* 0x0000000000007941 */ /* 0x000fea0003800200 */
.L_x_108:
[----:B------:R-:W-:Y:S01]  /*6e40*/  BAR.SYNC.DEFER_BLOCKING 0x1, 0x80 ;  /* 0x0042000000007b1d */ /* 0x000fe20000010000 */
[----:B------:R-:W-:Y:S01]  /*6e50*/  ISETP.NE.AND P1, PT, R68, RZ, PT ;  /* 0x000000ff4400720c */ /* 0x000fe20003f25270 */
[----:B------:R-:W-:Y:S01]  /*6e60*/  UISETP.NE.AND UP0, UPT, UR47, URZ, UPT ;  /* 0x000000ff2f00728c */ /* 0x000fe2000bf05270 */
[----:B------:R-:W-:Y:S11]  /*6e70*/  LEA R2, R73, UR44, 0x3 ;  /* 0x0000002c49027c11 */ /* 0x000ff6000f8e18ff */
[----:B------:R-:W-:Y:S01]  /*6e80*/  @P1 SHF.L.U32 R3, R62, 0x1f, RZ ;  /* 0x0000001f3e031819 */ /* 0x000fe200000006ff */
[----:B------:R-:W-:Y:S06]  /*6e90*/  BRA.U !UP0, `(.L_x_110) ;  /* 0x0000000108247547 */ /* 0x000fec000b800000 */
[----:B-1----:R-:W-:Y:S01]  /*6ea0*/  IMAD.U32 R4, RZ, RZ, UR46 ;  /* 0x0000002eff047e24 */ /* 0x002fe2000f8e00ff */
[----:B------:R-:W-:Y:S01]  /*6eb0*/  MOV R0, UR52 ;  /* 0x0000003400007c02 */ /* 0x000fe20008000f00 */
[----:B------:R-:W-:Y:S03]  /*6ec0*/  UIADD3 UR4, UPT, UPT, UR46, 0x1, URZ ;  /* 0x000000012e047890 */ /* 0x000fe6000fffe0ff */
[----:B------:R-:W-:Y:S01]  /*6ed0*/  @P1 LEA R4, R4, UR44, 0x3 ;  /* 0x0000002c04041c11 */ /* 0x000fe2000f8e18ff */
[----:B------:R-:W-:Y:S04]  /*6ee0*/  UISETP.NE.AND UP0, UPT, UR4, 0x4, UPT ;  /* 0x000000040400788c */ /* 0x000fe8000bf05270 */
[----:B------:R-:W-:Y:S01]  /*6ef0*/  @P1 VIADD R4, R4, 0x50 ;  /* 0x0000005004041836 */ /* 0x000fe20000000000 */
[----:B------:R-:W-:Y:S04]  /*6f00*/  USEL UR46, UR4, URZ, UP0 ;  /* 0x000000ff042e7287 */ /* 0x000fe80008000000 */
[----:B------:R-:W-:Y:S04]  /*6f10*/  @P1 PRMT R0, R0, 0x654, R4 ;  /* 0x0000065400001816 */ /* 0x000fe80000000004 */
[----:B------:R2:W-:Y:S04]  /*6f20*/  @P1 SYNCS.ARRIVE.TRANS64.RED.A1T0 RZ, [R0+URZ], RZ ;  /* 0x000000ff00ff19a7 */ /* 0x0005e800081004ff */
.L_x_110:
[----:B------:R-:W3:Y:S01]  /*6f30*/  @P1 SYNCS.PHASECHK.TRANS64.TRYWAIT P0, [R2+URZ+0x30], R3 ;  /* 0x00003003020015a7 */ /* 0x000ee200080011ff */
[----:B------:R-:W-:Y:S01]  /*6f40*/  BSSY B1, `(.L_x_111) ;  /* 0x0000017000017945 */ /* 0x000fe20003800000 */
[----:B---3--:R-:W-:Y:S03]  /*6f50*/  @P1 SEL R75, RZ, 0x1, !P0 ;  /* 0x00000001ff4b1807 */ /* 0x008fe60004000000 */
[----:B------:R-:W-:Y:S05]  /*6f60*/  @!P1 BRA `(.L_x_112) ;  /* 0x0000000000509947 */ /* 0x000fea0003800000 */
[----:B------:R-:W-:Y:S01]  /*6f70*/  ISETP.NE.AND P1, PT, R76, RZ, PT ;  /* 0x000000ff4c00720c */ /* 0x000fe20003f25270 */
[----:B------:R-:W-:Y:S01]  /*6f80*/  BSSY B0, `(.L_x_113) ;  /* 0x000000a000007945 */ /* 0x000fe20003800000 */
[----:B------:R-:W-:Y:S11]  /*6f90*/  ISETP.NE.AND P0, PT, R75, RZ, PT ;  /* 0x000000ff4b00720c */ /* 0x000ff60003f05270 */
[----:B-1----:R-:W-:Y:S04]  /*6fa0*/  @P1 IMAD R5, R73, 0x2000, R74 ;  /* 0x0000200049051824 */ /* 0x002fe800078e024a */
[----:B------:R-:W-:Y:S05]  /*6fb0*/  @P1 VIADD R4, R5, UR44 ;  /* 0x0000002c05041c36 */ /* 0x000fea0008000000 */
[----:B------:R-:W-:Y:S01]  /*6fc0*/  @P1 IADD3 R3, PT, PT, R77, R4, RZ ;  /* 0x000000044d031210 */ /* 0x000fe20007ffe0ff */
[----:B------:R-:W-:Y:S01]  /*6fd0*/  @P1 IMAD.IADD R4, R63, 0x1, R4 ;  /* 0x000000013f041824 */ /* 0x000fe200078e0204 */
[----:B------:R-:W-:Y:S06]  /*6fe0*/  @P0 BRA `(.L_x_114) ;  /* 0x00000000000c0947 */ /* 0x000fec0003800000 */
[----:B--2---:R-:W-:Y:S04]  /*6ff0*/  SHF.L.U32 R0, R62, 0x1f, RZ ;  /* 0x0000001f3e007819 */ /* 0x004fe800000006ff */
[----:B------:R-:W1:Y:S02]  /*7000*/  SYNCS.PHASECHK.TRANS64.TRYWAIT P0, [R2+URZ+0x30], R0 ;  /* 0x00003000020075a7 */ /* 0x000e6400080011ff */
[----:B-1----:R-:W-:Y:S05]  /*7010*/  @!P0 BRA `(.L_x_115) ;  /* 0x0000002800308947 */ /* 0x002fea0003800000 */
.L_x_114:
[----:B------:R-:W-:Y:S05]  /*7020*/  BSYNC B0 ;  /* 0x0000000000007941 */ /* 0x000fea0003800000 */
.L_x_113:
[----:B------:R-:W-:Y:S02]  /*7030*/  ISETP.NE.AND P0, PT, R76, RZ, PT ;  /* 0x000000ff4c00720c */ /* 0x000fe40003f05270 */
[----:B------:R-:W-:Y:S11]  /*7040*/  IADD3 R73, PT, PT, R73, 0x1, RZ ;  /* 0x0000000149497810 */ /* 0x000ff60007ffe0ff */
[----:B-12---:R-:W-:Y:S01]  /*7050*/  @P0 IMAD.IADD R0, R63, 0x1, R3 ;  /* 0x000000013f000824 */ /* 0x006fe200078e0203 */
[----:B------:R-:W-:Y:S05]  /*7060*/  @P0 WARPSYNC.ALL ;  /* 0x0000000000000948 */ /* 0x000fea0003800000 */
[----:B------:R3:W4:Y:S04]  /*7070*/  @P0 LDSM.16.M88.4 R44, [R5+UR44+0x400] ;  /* 0x0004002c052c083b */ /* 0x0007280008000200 */
[----:B------:R3:W1:Y:S04]  /*7080*/  @P0 LDSM.16.M88.4 R40, [R4+0x400] ;  /* 0x000400000428083b */ /* 0x0006680000000200 */
[----:B------:R3:W2:Y:S04]  /*7090*/  @P0 LDSM.16.M88.4 R32, [R3+0x400] ;  /* 0x000400000320083b */ /* 0x0006a80000000200 */
[----:B------:R3:W1:Y:S02]  /*70a0*/  @P0 LDSM.16.M88.4 R36, [R0+0x400] ;  /* 0x000400000024083b */ /* 0x0006640000000200 */
.L_x_112:
[----:B------:R-:W-:Y:S05]  /*70b0*/  BSYNC B1 ;  /* 0x0000000000017941 */ /* 0x000fea0003800000 */
.L_x_111:
[----:B--23--:R-:W-:Y:S05]  /*70c0*/  VIADD R0, R25, 0x20 ;  /* 0x0000002019007836 */ /* 0x00cfea0000000000 */
[----:B------:R-:W-:Y:S04]  /*70d0*/  SHF.R.U32.HI R0, RZ, 0x15, R0 ;  /* 0x00000015ff007819 */ /* 0x000fe80000011600 */
[----:B------:R-:W-:Y:S11]  /*70e0*/  LOP3.LUT P0, RZ, R0, 0x3, R54, 0x48, !PT ;  /* 0x0000000300ff7812 */ /* 0x000ff60007804836 */
[----:B------:R-:W-:Y:S02]  /*70f0*/  @!UPT UIADD3 URZ, UPT, UPT, URZ, URZ, URZ ;  /* 0x000000fffffff290 */ /* 0x000fe4000fffe0ff */
[----:B------:R-:W-:Y:S05]  /*7100*/  @!P0 BRA `(.L_x_116) ;  /* 0x0000000000408947 */ /* 0x000fea0003800000 */
[----:B------:R-:W2:Y:S01]  /*7110*/  LDCU.64 UR8, c[0x4][0x70] ;  /* 0x01000e00ff0877ac */ /* 0x000ea20008000a00 */
[----:B------:R-:W-:Y:S01]  /*7120*/  MOV R3, 0x0 ;  /* 0x0000000000037802 */ /* 0x000fe20000000f00 */
[----:B-1----:R-:W-:Y:S02]  /*7130*/  HFMA2 R12, -RZ, RZ, 0, 5.9604644775390625e-08 ;  /* 0x00000001ff0c7431 */ /* 0x002fe400000001ff */
[----:B------:R-:W-:Y:S02]  /*7140*/  IMAD.MOV.U32 R8, RZ, RZ, 0x192 ;  /* 0x00000192ff087424 */ /* 0x000fe400078e00ff */
[----:B------:R-:W-:Y:S01]  /*7150*/  IMAD.MOV.U32 R13, RZ, RZ, RZ ;  /* 0x000000ffff0d7224 */ /* 0x000fe200078e00ff */
[----:B------:R-:W1:Y:S01]  /*7160*/  LDCU.64 UR6, c[0x4][0x78] ;  /* 0x01000f00ff0677ac */ /* 0x000e620008000a00 */
[----:B------:R-:W3:Y:S01]  /*7170*/  LDC.64 R2, c[0x4][R3] ;  /* 0x0100000003027b82 */ /* 0x000ee20000000a00 */
[----:B------:R-:W5:Y:S01]  /*7180*/  LDCU.64 UR4, c[0x4][0x10] ;  /* 0x01000200ff0477ac */ /* 0x000f620008000a00 */
[----:B--2---:R-:W-:Y:S01]  /*7190*/  MOV R5, UR9 ;  /* 0x0000000900057c02 */ /* 0x004fe20008000f00 */
[----:B------:R-:W-:Y:S01]  /*71a0*/  IMAD.U32 R4, RZ, RZ, UR8 ;  /* 0x00000008ff047e24 */ /* 0x000fe2000f8e00ff */
[----:B-1----:R-:W-:Y:S01]  /*71b0*/  MOV R7, UR7 ;  /* 0x0000000700077c02 */ /* 0x002fe20008000f00 */
[----:B------:R-:W-:Y:S01]  /*71c0*/  IMAD.U32 R6, RZ, RZ, UR6 ;  /* 0x00000006ff067e24 */ /* 0x000fe2000f8e00ff */
[----:B-----5:R-:W-:Y:S01]  /*71d0*/  MOV R11, UR5 ;  /* 0x00000005000b7c02 */ /* 0x020fe20008000f00 */
[----:B------:R-:W-:Y:S02]  /*71e0*/  IMAD.U32 R10, RZ, RZ, UR4 ;  /* 0x00000004ff0a7e24 */ /* 0x000fe4000f8e00ff */
[----:B------:R-:W-:Y:S07]  /*71f0*/  LEPC R20, `(.L_x_116) ;  /* 0x000000001014794e */ /* 0x000fee0000000000 */
[----:B---34-:R-:W-:Y:S05]  /*7200*/  CALL.ABS.NOINC R2 ;  /* 0x0000000002007343 */ /* 0x018fea0003c00000 */
.L_x_116:
[----:B------:R-:W-:Y:S01]  /*7210*/  ISETP.NE.AND P6, PT, R68, RZ, PT ;  /* 0x000000ff4400720c */ /* 0x000fe20003fc5270 */
[----:B------:R-:W-:Y:S05]  /*7220*/  WARPSYNC.ALL ;  /* 0x0000000000007948 */ /* 0x000fea0003800000 */
[----:B------:R-:W-:Y:S01]  /*7230*/  R2UR UR4, R25 ;  /* 0x00000000190472ca */ /* 0x000fe200000e0000 */
[----:B------:R-:W-:Y:S01]  /*7240*/  IMAD.U32 R0, RZ, RZ, UR46 ;  /* 0x0000002eff007e24 */ /* 0x000fe2000f8e00ff */
[----:B----4-:R-:W-:Y:S01]  /*7250*/  LOP3.LUT R20, R44, 0xffffe000, RZ, 0xc0, !PT ;  /* 0xffffe0002c147812 */ /* 0x010fe200078ec0ff */
[----:B------:R-:W-:Y:S01]  /*7260*/  IMAD.U32 R21, RZ, RZ, UR52 ;  /* 0x00000034ff157e24 */ /* 0x000fe2000f8e00ff */
[----:B------:R-:W-:Y:S01]  /*7270*/  ISETP.NE.AND P0, PT, R65, RZ, PT ;  /* 0x000000ff4100720c */ /* 0x000fe20003f05270 */
[----:B------:R-:W-:Y:S02]  /*7280*/  BSSY.RECONVERGENT B0, `(.L_x_117) ;  /* 0x000005c000007945 */ /* 0x000fe40003800200 */
[----:B------:R-:W-:Y:S05]  /*7290*/  @P6 LEA R0, R0, UR44, 0x3 ;  /* 0x0000002c00006c11 */ /* 0x000fea000f8e18ff */
[----:B------:R-:W-:Y:S01]  /*72a0*/  @P6 VIADD R0, R0, 0x50 ;  /* 0x0000005000006836 */ /* 0x000fe20000000000 */
[----:B-1----:R-:W1:Y:S04]  /*72b0*/  LDTM.16dp128bit.x8 R4, tmem[UR4+0x20] ;  /* 0x00002004000479ee */ /* 0x002e680008180000 */
[----:B------:R-:W-:Y:S01]  /*72c0*/  @P6 PRMT R21, R21, 0x654, R0 ;  /* 0x0000065415156816 */ /* 0x000fe20000000000 */
[C---:B-1----:R-:W-:Y:S01]  /*72d0*/  FMUL R0, R24.reuse, R4 ;  /* 0x0000000418007220 */ /* 0x042fe20000400000 */
[C---:B------:R-:W-:Y:S01]  /*72e0*/  FMUL R4, R24.reuse, R8 ;  /* 0x0000000818047220 */ /* 0x040fe20000400000 */
[C---:B------:R-:W-:Y:S01]  /*72f0*/  FMUL R8, R24.reuse, R12 ;  /* 0x0000000c18087220 */ /* 0x040fe20000400000 */
[C---:B------:R-:W-:Y:S01]  /*7300*/  FMUL R12, R24.reuse, R16 ;  /* 0x00000010180c7220 */ /* 0x040fe20000400000 */
[----:B------:R-:W-:Y:S01]  /*7310*/  LOP3.LUT R16, R45, 0xffffe000, RZ, 0xc0, !PT ;  /* 0xffffe0002d107812 */ /* 0x000fe200078ec0ff */
[C---:B------:R-:W-:Y:S01]  /*7320*/  FMUL R2, R24.reuse, R5 ;  /* 0x0000000518027220 */ /* 0x040fe20000400000 */
[C---:B------:R-:W-:Y:S01]  /*7330*/  FMUL R3, R24.reuse, R6 ;  /* 0x0000000618037220 */ /* 0x040fe20000400000 */
[----:B------:R-:W-:Y:S01]  /*7340*/  FMUL R5, R24, R9 ;  /* 0x0000000918057220 */ /* 0x000fe20000400000 */
[----:B------:R-:W-:Y:S01]  /*7350*/  FFMA R28, R27, R20, R0 ;  /* 0x000000141b1c7223 */ /* 0x000fe20000000000 */
[----:B------:R-:W-:Y:S01]  /*7360*/  LOP3.LUT R0, R46, 0xffffe000, RZ, 0xc0, !PT ;  /* 0xffffe0002e007812 */ /* 0x000fe200078ec0ff */
[C---:B------:R-:W-:Y:S01]  /*7370*/  FMUL R6, R24.reuse, R10 ;  /* 0x0000000a18067220 */ /* 0x040fe20000400000 */
[C---:B------:R-:W-:Y:S01]  /*7380*/  FMUL R9, R24.reuse, R13 ;  /* 0x0000000d18097220 */ /* 0x040fe20000400000 */
[C---:B------:R-:W-:Y:S01]  /*7390*/  FMUL R10, R24.reuse, R14 ;  /* 0x0000000e180a7220 */ /* 0x040fe20000400000 */
[----:B------:R-:W-:Y:S01]  /*73a0*/  F2FP.TF32.F32.PACK_B R28, R28 ;  /* 0x0000001cff1c723e */ /* 0x000fe200024050ff */
[C---:B------:R-:W-:Y:S01]  /*73b0*/  FMUL R13, R24.reuse, R17 ;  /* 0x00000011180d7220 */ /* 0x040fe20000400000 */
[----:B------:R-:W-:Y:S01]  /*73c0*/  LOP3.LUT R17, R47, 0xffffe000, RZ, 0xc0, !PT ;  /* 0xffffe0002f117812 */ /* 0x000fe200078ec0ff */
[----:B------:R-:W-:Y:S01]  /*73d0*/  FMUL R14, R24, R18 ;  /* 0x00000012180e7220 */ /* 0x000fe20000400000 */
[----:B------:R-:W-:Y:S01]  /*73e0*/  LOP3.LUT R18, R40, 0xffffe000, RZ, 0xc0, !PT ;  /* 0xffffe00028127812 */ /* 0x000fe200078ec0ff */
[----:B------:R-:W-:Y:S01]  /*73f0*/  FFMA R29, R27, R16, R2 ;  /* 0x000000101b1d7223 */ /* 0x000fe20000000002 */
[----:B------:R-:W-:Y:S01]  /*7400*/  LOP3.LUT R2, R41, 0xffffe000, RZ, 0xc0, !PT ;  /* 0xffffe00029027812 */ /* 0x000fe200078ec0ff */
[----:B------:R-:W-:Y:S01]  /*7410*/  FMUL R7, R24, R7 ;  /* 0x0000000718077220 */ /* 0x000fe20000400000 */
[----:B------:R-:W-:Y:S01]  /*7420*/  LOP3.LUT R16, R33, 0xffffe000, RZ, 0xc0, !PT ;  /* 0xffffe00021107812 */ /* 0x000fe200078ec0ff */
[C---:B------:R-:W-:Y:S01]  /*7430*/  FFMA R30, R27.reuse, R0, R3 ;  /* 0x000000001b1e7223 */ /* 0x040fe20000000003 */
[----:B------:R-:W-:Y:S01]  /*7440*/  LOP3.LUT R0, R42, 0xffffe000, RZ, 0xc0, !PT ;  /* 0xffffe0002a007812 */ /* 0x000fe200078ec0ff */
[C---:B------:R-:W-:Y:S01]  /*7450*/  FFMA R31, R27.reuse, R17, R7 ;  /* 0x000000111b1f7223 */ /* 0x040fe20000000007 */
[----:B------:R-:W-:Y:S01]  /*7460*/  LOP3.LUT R3, R32, 0xffffe000, RZ, 0xc0, !PT ;  /* 0xffffe00020037812 */ /* 0x000fe200078ec0ff */
[C---:B------:R-:W-:Y:S01]  /*7470*/  FFMA R4, R27.reuse, R18, R4 ;  /* 0x000000121b047223 */ /* 0x040fe20000000004 */
[----:B------:R-:W-:Y:S01]  /*7480*/  F2FP.TF32.F32.PACK_B R29, R29 ;  /* 0x0000001dff1d723e */ /* 0x000fe200024050ff */
[----:B------:R-:W-:Y:S01]  /*7490*/  FFMA R5, R27, R2, R5 ;  /* 0x000000021b057223 */ /* 0x000fe20000000005 */
[----:B------:R-:W-:Y:S01]  /*74a0*/  LOP3.LUT R2, R43, 0xffffe000, RZ, 0xc0, !PT ;  /* 0xffffe0002b027812 */ /* 0x000fe200078ec0ff */
[----:B------:R-:W-:Y:S01]  /*74b0*/  FMUL R11, R24, R11 ;  /* 0x0000000b180b7220 */ /* 0x000fe20000400000 */
[----:B------:R-:W-:Y:S01]  /*74c0*/  F2FP.TF32.F32.PACK_B R30, R30 ;  /* 0x0000001eff1e723e */ /* 0x000fe200024050ff */
[C---:B------:R-:W-:Y:S01]  /*74d0*/  FFMA R6, R27.reuse, R0, R6 ;  /* 0x000000001b067223 */ /* 0x040fe20000000006 */
[----:B------:R-:W-:Y:S01]  /*74e0*/  LOP3.LUT R0, R34, 0xffffe000, RZ, 0xc0, !PT ;  /* 0xffffe00022007812 */ /* 0x000fe200078ec0ff */
[----:B------:R-:W-:Y:S01]  /*74f0*/  FFMA R7, R27, R2, R11 ;  /* 0x000000021b077223 */ /* 0x000fe2000000000b */
[----:B------:R-:W-:Y:S01]  /*7500*/  LOP3.LUT R2, R35, 0xffffe000, RZ, 0xc0, !PT ;  /* 0xffffe00023027812 */ /* 0x000fe200078ec0ff */
[----:B------:R-:W-:Y:S01]  /*7510*/  FFMA R8, R27, R3, R8 ;  /* 0x000000031b087223 */ /* 0x000fe20000000008 */
[----:B------:R-:W-:Y:S01]  /*7520*/  LOP3.LUT R3, R37, 0xffffe000, RZ, 0xc0, !PT ;  /* 0xffffe00025037812 */ /* 0x000fe200078ec0ff */
[C---:B------:R-:W-:Y:S01]  /*7530*/  FFMA R9, R27.reuse, R16, R9 ;  /* 0x000000101b097223 */ /* 0x040fe20000000009 */
[----:B------:R-:W-:Y:S01]  /*7540*/  F2FP.TF32.F32.PACK_B R31, R31 ;  /* 0x0000001fff1f723e */ /* 0x000fe200024050ff */
[----:B------:R-:W-:Y:S01]  /*7550*/  FMUL R15, R24, R15 ;  /* 0x0000000f180f7220 */ /* 0x000fe20000400000 */
[----:B------:R-:W-:Y:S01]  /*7560*/  LOP3.LUT R16, R38, 0xffffe000, RZ, 0xc0, !PT ;  /* 0xffffe00026107812 */ /* 0x000fe200078ec0ff */
[C---:B------:R-:W-:Y:S01]  /*7570*/  FFMA R10, R27.reuse, R0, R10 ;  /* 0x000000001b0a7223 */ /* 0x040fe2000000000a */
[----:B------:R-:W-:Y:S01]  /*7580*/  LOP3.LUT R0, R36, 0xffffe000, RZ, 0xc0, !PT ;  /* 0xffffe00024007812 */ /* 0x000fe200078ec0ff */
[----:B------:R-:W-:Y:S01]  /*7590*/  FFMA R11, R27, R2, R15 ;  /* 0x000000021b0b7223 */ /* 0x000fe2000000000f */
[----:B------:R-:W-:Y:S01]  /*75a0*/  LOP3.LUT R2, R39, 0xffffe000, RZ, 0xc0, !PT ;  /* 0xffffe00027027812 */ /* 0x000fe200078ec0ff */
[----:B------:R1:W-:Y:S01]  /*75b0*/  STSM.16.M88.4 [R70+0x2400], R28 ;  /* 0x0024001c46007844 */ /* 0x0003e20000000200 */
[----:B------:R-:W-:Y:S01]  /*75c0*/  F2FP.TF32.F32.PACK_B R4, R4 ;  /* 0x00000004ff04723e */ /* 0x000fe200024050ff */
[----:B------:R-:W-:Y:S01]  /*75d0*/  FMUL R19, R24, R19 ;  /* 0x0000001318137220 */ /* 0x000fe20000400000 */
[----:B------:R-:W-:Y:S01]  /*75e0*/  F2FP.TF32.F32.PACK_B R5, R5 ;  /* 0x00000005ff05723e */ /* 0x000fe200024050ff */
[C---:B------:R-:W-:Y:S01]  /*75f0*/  FFMA R12, R27.reuse, R0, R12 ;  /* 0x000000001b0c7223 */ /* 0x040fe2000000000c */
[----:B------:R-:W-:Y:S01]  /*7600*/  F2FP.TF32.F32.PACK_B R6, R6 ;  /* 0x00000006ff06723e */ /* 0x000fe200024050ff */
[C---:B------:R-:W-:Y:S01]  /*7610*/  FFMA R13, R27.reuse, R3, R13 ;  /* 0x000000031b0d7223 */ /* 0x040fe2000000000d */
[----:B------:R-:W-:Y:S01]  /*7620*/  F2FP.TF32.F32.PACK_B R7, R7 ;  /* 0x00000007ff07723e */ /* 0x000fe200024050ff */
[C---:B------:R-:W-:Y:S01]  /*7630*/  FFMA R14, R27.reuse, R16, R14 ;  /* 0x000000101b0e7223 */ /* 0x040fe2000000000e */
[----:B------:R-:W-:Y:S01]  /*7640*/  FFMA R15, R27, R2, R19 ;  /* 0x000000021b0f7223 */ /* 0x000fe20000000013 */
[----:B------:R-:W-:Y:S02]  /*7650*/  F2FP.TF32.F32.PACK_B R8, R8 ;  /* 0x00000008ff08723e */ /* 0x000fe400024050ff */
[----:B------:R1:W-:Y:S01]  /*7660*/  STSM.16.M88.4 [R69+0x2400], R4 ;  /* 0x0024000445007844 */ /* 0x0003e20000000200 */
[----:B------:R-:W-:Y:S02]  /*7670*/  F2FP.TF32.F32.PACK_B R9, R9 ;  /* 0x00000009ff09723e */ /* 0x000fe400024050ff */
[----:B------:R-:W-:Y:S02]  /*7680*/  F2FP.TF32.F32.PACK_B R10, R10 ;  /* 0x0000000aff0a723e */ /* 0x000fe400024050ff */
[----:B------:R-:W-:Y:S02]  /*7690*/  F2FP.TF32.F32.PACK_B R11, R11 ;  /* 0x0000000bff0b723e */ /* 0x000fe400024050ff */
[----:B------:R-:W-:Y:S02]  /*76a0*/  F2FP.TF32.F32.PACK_B R12, R12 ;  /* 0x0000000cff0c723e */ /* 0x000fe400024050ff */
[----:B------:R-:W-:Y:S01]  /*76b0*/  F2FP.TF32.F32.PACK_B R13, R13 ;  /* 0x0000000dff0d723e */ /* 0x000fe200024050ff */
[----:B------:R1:W-:Y:S01]  /*76c0*/  STSM.16.M88.4 [R71+0x2000], R8 ;  /* 0x0020000847007844 */ /* 0x0003e20000000200 */
[----:B------:R-:W-:Y:S02]  /*76d0*/  F2FP.TF32.F32.PACK_B R14, R14 ;  /* 0x0000000eff0e723e */ /* 0x000fe400024050ff */
[----:B------:R-:W-:Y:S02]  /*76e0*/  F2FP.TF32.F32.PACK_B R15, R15 ;  /* 0x0000000fff0f723e */ /* 0x000fe400024050ff */
[----:B------:R-:W-:Y:S02]  /*76f0*/  LEA R0, R73, UR44, 0x3 ;  /* 0x0000002c49007c11 */ /* 0x000fe4000f8e18ff */
[----:B------:R-:W-:Y:S01]  /*7700*/  @P6 SHF.L.U32 R2, R62, 0x1f, RZ ;  /* 0x0000001f3e026819 */ /* 0x000fe200000006ff */
[----:B------:R1:W-:Y:S01]  /*7710*/  STSM.16.M88.4 [R72+0x2000], R12 ;  /* 0x0020000c48007844 */ /* 0x0003e20000000200 */
        /* <DEDUP_REMOVED lines=9> */
[----:B------:R-:W-:Y:S02]  /*77b0*/  UIADD3 UR9, UPT, UPT, UR49, 0x20, URZ ;  /* 0x0000002031097890 */ /* 0x000fe4000fffe0ff */
[----:B------:R-:W-:Y:S01]  /*77c0*/  UIADD3 UR8, UPT, UPT, UR44, 0x2400, URZ ;  /* 0x000024002c087890 */ /* 0x000fe2000fffe0ff */
[----:B------:R-:W-:Y:S01]  /*77d0*/  UMOV UR10, UR50 ;  /* 0x00000032000a7c82 */ /* 0x000fe20008000000 */
[----:B------:R-:W-:Y:S01]  /*77e0*/  UMOV UR11, UR36 ;  /* 0x00000024000b7c82 */ /* 0x000fe20008000000 */
[----:B--2---:R-:W-:Y:S04]  /*77f0*/  UIADD3 UR4, UP0, UPT, UR6, 0x680, URZ ;  /* 0x0000068006047890 */ /* 0x004fe8000ff1e0ff */
[----:B------:R-:W-:Y:S09]  /*7800*/  UIADD3.X UR5, UPT, UPT, URZ, UR7, URZ, UP0, !UPT ;  /* 0x00000007ff057290 */ /* 0x000ff200087fe4ff */
[----:B------:R2:W-:Y:S01]  /*7810*/  UTMASTG.3D [UR8], [UR4] ;  /* 0x00000008040073b5 */ /* 0x0005e20008010000 */
[----:B------:R0:W-:Y:S01]  /*7820*/  UTMACMDFLUSH ;  /* 0x00000000000079b7 */ /* 0x0001e20000000000 */
[----:B--2---:R-:W-:Y:S04]  /*7830*/  DEPBAR.LE SB0, 0x1 ;  /* 0x000080400000791a */ /* 0x004fe80000000000 */
.L_x_118:
[----:B------:R-:W-:Y:S05]  /*7840*/  BSYNC.RECONVERGENT B0 ;  /* 0x0000000000007941 */ /* 0x000fea0003800200 */
.L_x_117:
[----:B------:R-:W-:Y:S01]  /*7850*/  BAR.SYNC.DEFER_BLOCKING 0x1, 0x80 ;  /* 0x0042000000007b1d */ /* 0x000fe20000010000 */
[----:B------:R-:W-:Y:S04]  /*7860*/  UIADD3 UR4, UPT, UPT, UR46, 0x1, URZ ;  /* 0x000000012e047890 */ /* 0x000fe8000fffe0ff */
[----:B------:R-:W-:Y:S04]  /*7870*/  UISETP.NE.AND UP0, UPT, UR4, 0x4, UPT ;  /* 0x000000040400788c */ /* 0x000fe8000bf05270 */
[----:B------:R-:W-:Y:S01]  /*7880*/  USEL UR45, UR4, URZ, UP0 ;  /* 0x000000ff042d7287 */ /* 0x000fe20008000000 */
[----:B------:R2:W-:Y:S01]  /*7890*/  @P6 SYNCS.ARRIVE.TRANS64.RED.A1T0 RZ, [R21+URZ], RZ ;  /* 0x000000ff15ff69a7 */ /* 0x0005e200081004ff */
[----:B------:R-:W-:Y:S01]  /*78a0*/  BSSY B1, `(.L_x_119) ;  /* 0x0000018000017945 */ /* 0x000fe20003800000 */
[----:B------:R-:W3:Y:S02]  /*78b0*/  @P6 SYNCS.PHASECHK.TRANS64.TRYWAIT P0, [R0+URZ+0x30], R2 ;  /* 0x00003002000065a7 */ /* 0x000ee400080011ff */
[----:B---3--:R-:W-:Y:S01]  /*78c0*/  @P6 SEL R75, RZ, 0x1, !P0 ;  /* 0x00000001ff4b6807 */ /* 0x008fe20004000000 */
[----:B--2---:R-:W-:Y:S06]  /*78d0*/  @!P6 BRA `(.L_x_120) ;  /* 0x000000000050e947 */ /* 0x004fec0003800000 */
        /* <DEDUP_REMOVED lines=8> */
[----:B------:R-:W-:Y:S04]  /*7960*/  SHF.L.U32 R5, R62, 0x1f, RZ ;  /* 0x0000001f3e057819 */ /* 0x000fe800000006ff */
[----:B------:R-:W1:Y:S02]  /*7970*/  SYNCS.PHASECHK.TRANS64.TRYWAIT P0, [R0+URZ+0x30], R5 ;  /* 0x00003005000075a7 */ /* 0x000e6400080011ff */
[----:B-1----:R-:W-:Y:S05]  /*7980*/  @!P0 BRA `(.L_x_123) ;  /* 0x0000001c00e88947 */ /* 0x002fea0003800000 */
.L_x_122:
[----:B------:R-:W-:Y:S05]  /*7990*/  BSYNC B0 ;  /* 0x0000000000007941 */ /* 0x000fea0003800000 */
.L_x_121:
[----:B------:R-:W-:Y:S02]  /*79a0*/  ISETP.NE.AND P0, PT, R76, RZ, PT ;  /* 0x000000ff4c00720c */ /* 0x000fe40003f05270 */
[----:B------:R-:W-:Y:S11]  /*79b0*/  IADD3 R73, PT, PT, R73, 0x1, RZ ;  /* 0x0000000149497810 */ /* 0x000ff60007ffe0ff */
[----:B-1----:R-:W-:Y:S01]  /*79c0*/  @P0 IMAD.IADD R0, R63, 0x1, R2 ;  /* 0x000000013f000824 */ /* 0x002fe200078e0202 */
[----:B------:R-:W-:Y:S05]  /*79d0*/  @P0 WARPSYNC.ALL ;  /* 0x0000000000000948 */ /* 0x000fea0003800000 */
[----:B------:R2:W3:Y:S04]  /*79e0*/  @P0 LDSM.16.M88.4 R44, [R4+UR44+0x400] ;  /* 0x0004002c042c083b */ /* 0x0004e80008000200 */
[----:B------:R2:W4:Y:S04]  /*79f0*/  @P0 LDSM.16.M88.4 R40, [R3+0x400] ;  /* 0x000400000328083b */ /* 0x0005280000000200 */
[----:B------:R2:W1:Y:S04]  /*7a00*/  @P0 LDSM.16.M88.4 R32, [R2+0x400] ;  /* 0x000400000220083b */ /* 0x0004680000000200 */
[----:B------:R2:W1:Y:S02]  /*7a10*/  @P0 LDSM.16.M88.4 R36, [R0+0x400] ;  /* 0x000400000024083b */ /* 0x0004640000000200 */
.L_x_120:
[----:B------:R-:W-:Y:S05]  /*7a20*/  BSYNC B1 ;  /* 0x0000000000017941 */ /* 0x000fea0003800000 */
.L_x_119:
[----:B--2---:R-:W-:Y:S05]  /*7a30*/  VIADD R0, R25, 0x40 ;  /* 0x0000004019007836 */ /* 0x004fea0000000000 */
        /* <DEDUP_REMOVED lines=20> */
.L_x_124:
[----:B------:R-:W-:Y:S01]  /*7b80*/  ISETP.NE.AND P6, PT, R68, RZ, PT ;  /* 0x000000ff4400720c */ /* 0x000fe20003fc5270 */
[----:B------:R-:W-:Y:S05]  /*7b90*/  WARPSYNC.ALL ;  /* 0x0000000000007948 */ /* 0x000fea0003800000 */
[----:B------:R-:W-:Y:S01]  /*7ba0*/  R2UR UR4, R25 ;  /* 0x00000000190472ca */ /* 0x000fe200000e0000 */
[----:B------:R-:W-:Y:S01]  /*7bb0*/  IMAD.U32 R0, RZ, RZ, UR45 ;  /* 0x0000002dff007e24 */ /* 0x000fe2000f8e00ff */
[----:B---3--:R-:W-:Y:S01]  /*7bc0*/  LOP3.LUT R20, R44, 0xffffe000, RZ, 0xc0, !PT ;  /* 0xffffe0002c147812 */ /* 0x008fe200078ec0ff */
        /* <DEDUP_REMOVED lines=24> */
[----:B----4-:R-:W-:Y:S01]  /*7d50*/  LOP3.LUT R18, R40, 0xffffe000, RZ, 0xc0, !PT ;  /* 0xffffe00028127812 */ /* 0x010fe200078ec0ff */
        /* <DEDUP_REMOVED lines=69> */
.L_x_126:
[----:B------:R-:W-:Y:S05]  /*81b0*/  BSYNC.RECONVERGENT B0 ;  /* 0x0000000000007941 */ /* 0x000fea0003800200 */
.L_x_125:
        /* <DEDUP_REMOVED lines=12> */
[----:B------:R-:W-:Y:S04]  /*8280*/  @P1 IMAD R73, R73, 0x2000, R74 ;  /* 0x0000200049491824 */ /* 0x000fe800078e024a */
[----:B------:R-:W-:Y:S05]  /*8290*/  @P1 VIADD R3, R73, UR44 ;  /* 0x0000002c49031c36 */ /* 0x000fea0008000000 */
[----:B------:R-:W-:Y:S01]  /*82a0*/  @P1 IADD3 R77, PT, PT, R77, R3, RZ ;  /* 0x000000034d4d1210 */ /* 0x000fe20007ffe0ff */
[----:B------:R-:W-:Y:S01]  /*82b0*/  @P1 IMAD.IADD R3, R63, 0x1, R3 ;  /* 0x000000013f031824 */ /* 0x000fe200078e0203 */
[----:B------:R-:W-:Y:S06]  /*82c0*/  @P0 BRA `(.L_x_130) ;  /* 0x00000000000c0947 */ /* 0x000fec0003800000 */
[----:B------:R-:W-:Y:S04]  /*82d0*/  SHF.L.U32 R0, R62, 0x1f, RZ ;  /* 0x0000001f3e007819 */ /* 0x000fe800000006ff */
[----:B------:R-:W2:Y:S02]  /*82e0*/  SYNCS.PHASECHK.TRANS64.TRYWAIT P0, [R2+URZ+0x30], R0 ;  /* 0x00003000020075a7 */ /* 0x000ea400080011ff */
[----:B--2---:R-:W-:Y:S05]  /*82f0*/  @!P0 BRA `(.L_x_131) ;  /* 0x0000001400a08947 */ /* 0x004fea0003800000 */
.L_x_130:
[----:B------:R-:W-:Y:S05]  /*8300*/  BSYNC B0 ;  /* 0x0000000000007941 */ /* 0x000fea0003800000 */
.L_x_129:
[----:B------:R-:W-:Y:S11]  /*8310*/  ISETP.NE.AND P0, PT, R76, RZ, PT ;  /* 0x000000ff4c00720c */ /* 0x000ff60003f05270 */
[----:B------:R-:W-:Y:S02]  /*8320*/  @!UPT UIADD3 URZ, UPT, UPT, URZ, URZ, URZ ;  /* 0x000000fffffff290 */ /* 0x000fe4000fffe0ff */
[----:B--2---:R-:W-:Y:S01]  /*8330*/  @P0 IADD3 R0, PT, PT, R63, R77, RZ ;  /* 0x0000004d3f000210 */ /* 0x004fe20007ffe0ff */
[----:B------:R-:W-:Y:S05]  /*8340*/  @P0 WARPSYNC.ALL ;  /* 0x0000000000000948 */ /* 0x000fea0003800000 */
[----:B------:R2:W3:Y:S04]  /*8350*/  @P0 LDSM.16.M88.4 R44, [R73+UR44+0x400] ;  /* 0x0004002c492c083b */ /* 0x0004e80008000200 */
[----:B------:R2:W4:Y:S04]  /*8360*/  @P0 LDSM.16.M88.4 R40, [R3+0x400] ;  /* 0x000400000328083b */ /* 0x0005280000000200 */
[----:B------:R2:W1:Y:S04]  /*8370*/  @P0 LDSM.16.M88.4 R32, [R77+0x400] ;  /* 0x000400004d20083b */ /* 0x0004680000000200 */
[----:B------:R2:W1:Y:S02]  /*8380*/  @P0 LDSM.16.M88.4 R36, [R0+0x400] ;  /* 0x000400000024083b */ /* 0x0004640000000200 */
.L_x_128:
[----:B------:R-:W-:Y:S05]  /*8390*/  BSYNC B1 ;  /* 0x0000000000017941 */ /* 0x000fea0003800000 */
.L_x_127:
        /* <DEDUP_REMOVED lines=21> */
.L_x_132:
[----:B------:R-:W-:Y:S01]  /*84f0*/  ISETP.NE.AND P0, PT, R65, RZ, PT ;  /* 0x000000ff4100720c */ /* 0x000fe20003f05270 */
[----:B------:R-:W-:Y:S05]  /*8500*/  WARPSYNC.ALL ;  /* 0x0000000000007948 */ /* 0x000fea0003800000 */
[----:B------:R-:W-:Y:S01]  /*8510*/  R2UR UR4, R25 ;  /* 0x00000000190472ca */ /* 0x000fe200000e0000 */
[----:B------:R-:W-:Y:S01]  /*8520*/  BSSY.RECONVERGENT B0, `(.L_x_133) ;  /* 0x000005d000007945 */ /* 0x000fe20003800200 */
[----:B---3--:R-:W-:Y:S02]  /*8530*/  LOP3.LUT R0, R44, 0xffffe000, RZ, 0xc0, !PT ;  /* 0xffffe0002c007812 */ /* 0x008fe400078ec0ff */
[----:B------:R-:W-:Y:S02]  /*8540*/  LOP3.LUT R2, R45, 0xffffe000, RZ, 0xc0, !PT ;  /* 0xffffe0002d027812 */ /* 0x000fe400078ec0ff */
[----:B------:R-:W-:Y:S02]  /*8550*/  LOP3.LUT R3, R46, 0xffffe000, RZ, 0xc0, !PT ;  /* 0xffffe0002e037812 */ /* 0x000fe400078ec0ff */
[----:B------:R-:W-:Y:S02]  /*8560*/  LOP3.LUT R20, R47, 0xffffe000, RZ, 0xc0, !PT ;  /* 0xffffe0002f147812 */ /* 0x000fe400078ec0ff */
[----:B----4-:R-:W-:Y:S02]  /*8570*/  LOP3.LUT R21, R40, 0xffffe000, RZ, 0xc0, !PT ;  /* 0xffffe00028157812 */ /* 0x010fe400078ec0ff */
[----:B------:R-:W-:Y:S01]  /*8580*/  LOP3.LUT R25, R41, 0xffffe000, RZ, 0xc0, !PT ;  /* 0xffffe00029197812 */ /* 0x000fe200078ec0ff */
[----:B-1----:R-:W1:Y:S01]  /*8590*/  LDTM.16dp128bit.x8 R4, tmem[UR4+0x60] ;  /* 0x00006004000479ee */ /* 0x002e620008180000 */
[----:B------:R-:W-:Y:S01]  /*85a0*/  R2UR UR4, R26 ;  /* 0x000000001a0472ca */ /* 0x000fe200000e0000 */
[----:B------:R-:W-:Y:S01]  /*85b0*/  NOP ;  /* 0x0000000000007918 */ /* 0x000fe20000000000 */
[----:B------:R-:W-:Y:S02]  /*85c0*/  LOP3.LUT R26, R42, 0xffffe000, RZ, 0xc0, !PT ;  /* 0xffffe0002a1a7812 */ /* 0x000fe400078ec0ff */
[----:B------:R-:W-:Y:S02]  /*85d0*/  LOP3.LUT R28, R43, 0xffffe000, RZ, 0xc0, !PT ;  /* 0xffffe0002b1c7812 */ /* 0x000fe400078ec0ff */
[----:B------:R-:W-:Y:S02]  /*85e0*/  LOP3.LUT R29, R32, 0xffffe000, RZ, 0xc0, !PT ;  /* 0xffffe000201d7812 */ /* 0x000fe400078ec0ff */
[----:B------:R-:W-:Y:S02]  /*85f0*/  LOP3.LUT R30, R33, 0xffffe000, RZ, 0xc0, !PT ;  /* 0xffffe000211e7812 */ /* 0x000fe400078ec0ff */
[----:B------:R-:W-:Y:S02]  /*8600*/  LOP3.LUT R31, R34, 0xffffe000, RZ, 0xc0, !PT ;  /* 0xffffe000221f7812 */ /* 0x000fe400078ec0ff */
[----:B------:R-:W-:Y:S01]  /*8610*/  LOP3.LUT R32, R35, 0xffffe000, RZ, 0xc0, !PT ;  /* 0xffffe00023207812 */ /* 0x000fe200078ec0ff */
[----:B------:R-:W-:Y:S01]  /*8620*/  UIADD3 UR4, UPT, UPT, UR4, 0xc0, URZ ;  /* 0x000000c004047890 */ /* 0x000fe2000fffe0ff */
[----:B------:R-:W-:Y:S02]  /*8630*/  LOP3.LUT R33, R36, 0xffffe000, RZ, 0xc0, !PT ;  /* 0xffffe00024217812 */ /* 0x000fe400078ec0ff */
[----:B------:R-:W-:Y:S01]  /*8640*/  LOP3.LUT R34, R37, 0xffffe000, RZ, 0xc0, !PT ;  /* 0xffffe00025227812 */ /* 0x000fe200078ec0ff */
[----:B------:R-:W-:Y:S01]  /*8650*/  UPRMT UR4, UR52, 0x654, UR4 ;  /* 0x0000065434047896 */ /* 0x000fe20008000004 */
[----:B------:R-:W-:Y:S02]  /*8660*/  LOP3.LUT R35, R38, 0xffffe000, RZ, 0xc0, !PT ;  /* 0xffffe00026237812 */ /* 0x000fe400078ec0ff */
[----:B------:R-:W-:Y:S01]  /*8670*/  LOP3.LUT R36, R39, 0xffffe000, RZ, 0xc0, !PT ;  /* 0xffffe00027247812 */ /* 0x000fe200078ec0ff */
[C---:B-1----:R-:W-:Y:S01]  /*8680*/  FMUL R4, R24.reuse, R4 ;  /* 0x0000000418047220 */ /* 0x042fe20000400000 */
[C---:B------:R-:W-:Y:S01]  /*8690*/  FMUL R5, R24.reuse, R5 ;  /* 0x0000000518057220 */ /* 0x040fe20000400000 */
[C---:B------:R-:W-:Y:S01]  /*86a0*/  FMUL R6, R24.reuse, R6 ;  /* 0x0000000618067220 */ /* 0x040fe20000400000 */
[C---:B------:R-:W-:Y:S01]  /*86b0*/  FMUL R7, R24.reuse, R7 ;  /* 0x0000000718077220 */ /* 0x040fe20000400000 */
[C---:B------:R-:W-:Y:S01]  /*86c0*/  FFMA R4, R27.reuse, R0, R4 ;  /* 0x000000001b047223 */ /* 0x040fe20000000004 */
[C---:B------:R-:W-:Y:S01]  /*86d0*/  FMUL R8, R24.reuse, R8 ;  /* 0x0000000818087220 */ /* 0x040fe20000400000 */
[C---:B------:R-:W-:Y:S01]  /*86e0*/  FFMA R5, R27.reuse, R2, R5 ;  /* 0x000000021b057223 */ /* 0x040fe20000000005 */
[C---:B------:R-:W-:Y:S01]  /*86f0*/  FMUL R9, R24.reuse, R9 ;  /* 0x0000000918097220 */ /* 0x040fe20000400000 */
[C---:B------:R-:W-:Y:S01]  /*8700*/  FFMA R6, R27.reuse, R3, R6 ;  /* 0x000000031b067223 */ /* 0x040fe20000000006 */
[----:B------:R-:W-:Y:S01]  /*8710*/  F2FP.TF32.F32.PACK_B R4, R4 ;  /* 0x00000004ff04723e */ /* 0x000fe200024050ff */
[C---:B------:R-:W-:Y:S01]  /*8720*/  FMUL R10, R24.reuse, R10 ;  /* 0x0000000a180a7220 */ /* 0x040fe20000400000 */
[----:B------:R-:W-:Y:S01]  /*8730*/  F2FP.TF32.F32.PACK_B R5, R5 ;  /* 0x00000005ff05723e */ /* 0x000fe200024050ff */
[C---:B------:R-:W-:Y:S01]  /*8740*/  FFMA R7, R27.reuse, R20, R7 ;  /* 0x000000141b077223 */ /* 0x040fe20000000007 */
[C---:B------:R-:W-:Y:S01]  /*8750*/  FMUL R11, R24.reuse, R11 ;  /* 0x0000000b180b7220 */ /* 0x040fe20000400000 */
        /* <DEDUP_REMOVED lines=8> */
[----:B------:R-:W-:Y:S01]  /*87e0*/  F2FP.TF32.F32.PACK_B R6, R6 ;  /* 0x00000006ff06723e */ /* 0x000fe200024050ff */
[C---:B------:R-:W-:Y:S01]  /*87f0*/  FFMA R12, R27.reuse, R29, R12 ;  /* 0x0000001d1b0c7223 */ /* 0x040fe2000000000c */
[----:B------:R-:W-:Y:S01]  /*8800*/  F2FP.TF32.F32.PACK_B R7, R7 ;  /* 0x00000007ff07723e */ /* 0x000fe200024050ff */
[C---:B------:R-:W-:Y:S01]  /*8810*/  FMUL R16, R24.reuse, R16 ;  /* 0x0000001018107220 */ /* 0x040fe20000400000 */
[C---:B------:R-:W-:Y:S01]  /*8820*/  FFMA R13, R27.reuse, R30, R13 ;  /* 0x0000001e1b0d7223 */ /* 0x040fe2000000000d */
[C---:B------:R-:W-:Y:S01]  /*8830*/  FMUL R17, R24.reuse, R17 ;  /* 0x0000001118117220 */ /* 0x040fe20000400000 */
[C---:B------:R-:W-:Y:S01]  /*8840*/  FFMA R14, R27.reuse, R31, R14 ;  /* 0x0000001f1b0e7223 */ /* 0x040fe2000000000e */
[C---:B------:R-:W-:Y:S01]  /*8850*/  FMUL R18, R24.reuse, R18 ;  /* 0x0000001218127220 */ /* 0x040fe20000400000 */
[C---:B------:R-:W-:Y:S01]  /*8860*/  FFMA R15, R27.reuse, R32, R15 ;  /* 0x000000201b0f7223 */ /* 0x040fe2000000000f */
[----:B------:R-:W-:Y:S01]  /*8870*/  FMUL R19, R24, R19 ;  /* 0x0000001318137220 */ /* 0x000fe20000400000 */
[----:B------:R-:W-:Y:S01]  /*8880*/  F2FP.TF32.F32.PACK_B R8, R8 ;  /* 0x00000008ff08723e */ /* 0x000fe200024050ff */
[C---:B------:R-:W-:Y:S01]  /*8890*/  FFMA R16, R27.reuse, R33, R16 ;  /* 0x000000211b107223 */ /* 0x040fe20000000010 */
[----:B------:R-:W-:Y:S01]  /*88a0*/  F2FP.TF32.F32.PACK_B R9, R9 ;  /* 0x00000009ff09723e */ /* 0x000fe200024050ff */
[----:B------:R-:W-:Y:S01]  /*88b0*/  SYNCS.ARRIVE.TRANS64.RED.A1T0 RZ, [UR4], RZ ;  /* 0x000000ffffff79a7 */ /* 0x000fe20008100404 */
[----:B------:R1:W-:Y:S01]  /*88c0*/  STSM.16.M88.4 [R70+0x6400], R4 ;  /* 0x0064000446007844 */ /* 0x0003e20000000200 */
        /* <DEDUP_REMOVED lines=14> */
[----:B------:R-:W-:Y:S05]  /*89b0*/  F2FP.TF32.F32.PACK_B R19, R19 ;  /* 0x00000013ff13723e */ /* 0x000fea00024050ff */
        /* <DEDUP_REMOVED lines=19> */
.L_x_134:
[----:B------:R-:W-:Y:S05]  /*8af0*/  BSYNC.RECONVERGENT B0 ;  /* 0x0000000000007941 */ /* 0x000fea0003800200 */
.L_x_133:
[----:B------:R-:W-:Y:S01]  /*8b00*/  BAR.SYNC.DEFER_BLOCKING 0x1, 0x80 ;  /* 0x0042000000007b1d */ /* 0x000fe20000010000 */
[----:B------:R-:W-:Y:S01]  /*8b10*/  UISETP.NE.AND UP0, UPT, UR47, -0x4, UPT ;  /* 0xfffffffc2f00788c */ /* 0x000fe2000bf05270 */
[----:B------:R-:W-:Y:S08]  /*8b20*/  IADD3 R22, PT, PT, R22, 0x1, RZ ;  /* 0x0000000116167810 */ /* 0x000ff00007ffe0ff */
[----:B------:R-:W-:Y:S05]  /*8b30*/  BRA.U !UP0, `(.L_x_135) ;  /* 0x0000000108287547 */ /* 0x000fea000b800000 */
[----:B------:R-:W-:Y:S01]  /*8b40*/  ISETP.NE.AND P0, PT, R68, RZ, PT ;  /* 0x000000ff4400720c */ /* 0x000fe20003f05270 */
[----:B------:R-:W-:Y:S01]  /*8b50*/  IMAD.U32 R2, RZ, RZ, UR46 ;  /* 0x0000002eff027e24 */ /* 0x000fe2000f8e00ff */
[----:B------:R-:W-:Y:S01]  /*8b60*/  UIADD3 UR4, UPT, UPT, UR46, 0x1, URZ ;  /* 0x000000012e047890 */ /* 0x000fe2000fffe0ff */
[----:B------:R-:W-:Y:S03]  /*8b70*/  IMAD.U32 R0, RZ, RZ, UR52 ;  /* 0x00000034ff007e24 */ /* 0x000fe6000f8e00ff */
[----:B------:R-:W-:Y:S04]  /*8b80*/  UISETP.NE.AND UP0, UPT, UR4, 0x4, UPT ;  /* 0x000000040400788c */ /* 0x000fe8000bf05270 */
[----:B------:R-:W-:Y:S03]  /*8b90*/  USEL UR46, UR4, URZ, UP0 ;  /* 0x000000ff042e7287 */ /* 0x000fe60008000000 */
[----:B------:R-:W-:Y:S05]  /*8ba0*/  @P0 LEA R2, R2, UR44, 0x3 ;  /* 0x0000002c02020c11 */ /* 0x000fea000f8e18ff */
[----:B------:R-:W-:Y:S05]  /*8bb0*/  @P0 VIADD R2, R2, 0x50 ;  /* 0x0000005002020836 */ /* 0x000fea0000000000 */
[----:B------:R-:W-:Y:S04]  /*8bc0*/  @P0 PRMT R0, R0, 0x654, R2 ;  /* 0x0000065400000816 */ /* 0x000fe80000000002 */
[----:B------:R2:W-:Y:S03]  /*8bd0*/  @P0 SYNCS.ARRIVE.TRANS64.RED.A1T0 RZ, [R0+URZ], RZ ;  /* 0x000000ff00ff09a7 */ /* 0x0005e600081004ff */
.L_x_135:
[----:B------:R-:W-:Y:S01]  /*8be0*/  R2UR UR4, R55 ;  /* 0x00000000370472ca */ /* 0x000fe200000e0000 */
[----:B------:R-:W-:Y:S01]  /*8bf0*/  UISETP.NE.AND UP0, UPT, UR62, URZ, UPT ;  /* 0x000000ff3e00728c */ /* 0x000fe2000bf05270 */
[----:B------:R-:W-:Y:S01]  /*8c00*/  ISETP.NE.AND P0, PT, R59, 0x2, PT ;  /* 0x000000023b00780c */ /* 0x000fe20003f05270 */
[----:B------:R-:W-:Y:S01]  /*8c10*/  UIADD3 UR16, UPT, UPT, UR38, UR63, URZ ;  /* 0x0000003f26107290 */ /* 0x000fe2000fffe0ff */
[----:B------:R-:W-:Y:S01]  /*8c20*/  ISETP.NE.AND P1, PT, R22, 0x4, PT ;  /* 0x000000041600780c */ /* 0x000fe20003f25270 */
[----:B------:R-:W-:Y:S01]  /*8c30*/  UIADD3 UR47, UPT, UPT, UR47, 0x4, URZ ;  /* 0x000000042f2f7890 */ /* 0x000fe2000fffe0ff */
[----:B------:R-:W-:Y:S01]  /*8c40*/  SEL R2, RZ, 0x1, P0 ;  /* 0x00000001ff027807 */ /* 0x000fe20000000000 */
[----:B------:R-:W-:Y:S01]  /*8c50*/  UMOV UR36, UR61 ;  /* 0x0000003d00247c82 */ /* 0x000fe20008000000 */
[----:B--2---:R-:W-:Y:S02]  /*8c60*/  SEL R0, RZ, 0x1, P1 ;  /* 0x00000001ff007807 */ /* 0x004fe40000800000 */
[----:B------:R-:W-:Y:S02]  /*8c70*/  LOP3.LUT R60, R60, R2, RZ, 0x3c, !PT ;  /* 0x000000023c3c7212 */ /* 0x000fe400078e3cff */
[----:B------:R-:W-:Y:S01]  /*8c80*/  LOP3.LUT R61, R61, R0, RZ, 0x3c, !PT ;  /* 0x000000003d3d7212 */ /* 0x000fe200078e3cff */
[----:B------:R-:W-:Y:S01]  /*8c90*/  UIADD3 UR20, UPT, UPT, UR37, UR4, URZ ;  /* 0x0000000425147290 */ /* 0x000fe2000fffe0ff */
[----:B------:R-:W-:Y:S02]  /*8ca0*/  SEL R59, R59, RZ, P0 ;  /* 0x000000ff3b3b7207 */ /* 0x000fe40000000000 */
[----:B------:R-:W-:Y:S01]  /*8cb0*/  SEL R22, R22, RZ, P1 ;  /* 0x000000ff16167207 */ /* 0x000fe20000800000 */
[----:B------:R-:W-:Y:S08]  /*8cc0*/  BRA.U UP0, `(.L_x_136) ;  /* 0xffffffc900907547 */ /* 0x000ff0000b83ffff */
[----:B------:R-:W-:-:S13]  /*8cd0*/  R2UR UR4, R56 ;  /* 0x00000000380472ca */ /* 0x000fda00000e0000 */
[----:B------:R-:W-:-:S09]  /*8ce0*/  UISETP.NE.AND UP0, UPT, UR4, URZ, UPT ;  /* 0x000000ff0400728c */ /* 0x000fd2000bf05270 */
[----:B------:R-:W-:Y:S05]  /*8cf0*/  BRA.U !UP0, `(.L_x_137) ;  /* 0x0000000108487547 */ /* 0x000fea000b800000 */
[----:B------:R-:W2:Y:S02]  /*8d00*/  LDCU.64 UR4, c[0x0][0x890] ;  /* 0x00011200ff0477ac */ /* 0x000ea40008000a00 */
[----:B--2---:R-:W-:-:S04]  /*8d10*/  UISETP.NE.U32.AND UP0, UPT, UR4, URZ, UPT ;  /* 0x000000ff0400728c */ /* 0x004fc8000bf05070 */
[----:B------:R-:W-:-:S09]  /*8d20*/  UISETP.NE.AND.EX UP0, UPT, UR5, URZ, UPT, UP0 ;  /* 0x000000ff0500728c */ /* 0x000fd2000bf05300 */
[----:B------:R-:W-:Y:S05]  /*8d30*/  BRA.U UP0, `(.L_x_138) ;  /* 0x00000001000c7547 */ /* 0x000fea000b800000 */
[----:B------:R-:W-:-:S13]  /*8d40*/  FSETP.NEU.AND P0, PT, R27, RZ, PT ;  /* 0x000000ff1b00720b */ /* 0x000fda0003f0d000 */
[----:B------:R-:W-:Y:S05]  /*8d50*/  @!P0 EXIT ;  /* 0x000000000000894d */ /* 0x000fea0003800000 */
[----:B------:R-:W-:Y:S05]  /*8d60*/  BRA `(.L_x_137) ;  /* 0x00000000002c7947 */ /* 0x000fea0003800000 */
.L_x_138:
[----:B------:R-:W-:Y:S01]  /*8d70*/  ISETP.NE.AND P0, PT, R58, RZ, PT ;  /* 0x000000ff3a00720c */ /* 0x000fe20003f05270 */
[----:B------:R-:W-:-:S12]  /*8d80*/  BSSY.RECONVERGENT B0, `(.L_x_137) ;  /* 0x0000009000007945 */ /* 0x000fd80003800200 */
[----:B------:R-:W-:Y:S05]  /*8d90*/  @P0 BRA `(.L_x_139) ;  /* 0x0000000000140947 */ /* 0x000fea0003800000 */
[----:B------:R-:W2:Y:S02]  /*8da0*/  LDCU.64 UR4, c[0x0][0x888] ;  /* 0x00011100ff0477ac */ /* 0x000ea40008000a00 */
[----:B--2---:R-:W-:-:S04]  /*8db0*/  ISETP.NE.U32.AND P0, PT, RZ, UR4, PT ;  /* 0x00000004ff007c0c */ /* 0x004fc8000bf05070 */
[----:B------:R-:W-:-:S13]  /*8dc0*/  ISETP.NE.AND.EX P0, PT, RZ, UR5, PT, P0 ;  /* 0x00000005ff007c0c */ /* 0x000fda000bf05300 */
[----:B------:R-:W-:Y:S05]  /*8dd0*/  @!P0 EXIT ;  /* 0x000000000000894d */ /* 0x000fea0003800000 */
[----:B------:R-:W-:Y:S05]  /*8de0*/  BRA `(.L_x_140) ;  /* 0x0000000000087947 */ /* 0x000fea0003800000 */
.L_x_139:
[----:B------:R-:W-:-:S13]  /*8df0*/  FSETP.NEU.AND P0, PT, R27, RZ, PT ;  /* 0x000000ff1b00720b */ /* 0x000fda0003f0d000 */
[----:B------:R-:W-:Y:S05]  /*8e00*/  @!P0 EXIT ;  /* 0x000000000000894d */ /* 0x000fea0003800000 */
.L_x_140:
[----:B------:R-:W-:Y:S05]  /*8e10*/  BSYNC.RECONVERGENT B0 ;  /* 0x0000000000007941 */ /* 0x000fea0003800200 */
.L_x_137:
[----:B------:R-:W-:Y:S01]  /*8e20*/  ULEA UR4, UR46, UR44, 0x3 ;  /* 0x0000002c2e047291 */ /* 0x000fe2000f8e18ff */
[----:B------:R-:W-:-:S04]  /*8e30*/  DEPBAR.LE SB0, 0x0 ;  /* 0x000080000000791a */ /* 0x000fc80000000000 */
[----:B------:R-:W-:-:S04]  /*8e40*/  UIADD3 UR4, UPT, UPT, UR4, 0x50, URZ ;  /* 0x0000005004047890 */ /* 0x000fc8000fffe0ff */
[----:B------:R-:W-:-:S09]  /*8e50*/  UPRMT UR4, UR52, 0x654, UR4 ;  /* 0x0000065434047896 */ /* 0x000fd20008000004 */
[----:B------:R-:W-:Y:S01]  /*8e60*/  SYNCS.ARRIVE.TRANS64.RED.A1T0 RZ, [UR4], RZ ;  /* 0x000000ffffff79a7 */ /* 0x000fe20008100404 */
[----:B------:R-:W-:Y:S05]  /*8e70*/  EXIT ;  /* 0x000000000000794d */ /* 0x000fea0003800000 */
.L_x_24:
[----:B--2---:R2:W3:Y:S02]  /*8e80*/  SYNCS.PHASECHK.TRANS64.TRYWAIT P0, [R0+URZ+0xf0], R2 ;  /* 0x0000f002000075a7 */ /* 0x0044e400080011ff */
[----:B---3--:R-:W-:Y:S05]  /*8e90*/  @!P0 NANOSLEEP.SYNCS 0x989680 ;  /* 0x009896800000895d */ /* 0x008fea0003900000 */
[----:B------:R-:W3:Y:S02]  /*8ea0*/  @!P0 SYNCS.PHASECHK.TRANS64 P0, [R0+URZ+0xf0], R2 ;  /* 0x0000f002000085a7 */ /* 0x000ee400080010ff */
[----:B---3--:R-:W-:Y:S05]  /*8eb0*/  @!P0 BRA `(.L_x_24) ;  /* 0xfffffffc00f08947 */ /* 0x008fea000383ffff */
[----:B------:R-:W-:Y:S05]  /*8ec0*/  BRA `(.L_x_141) ;  /* 0xffffff8800c07947 */ /* 0x000fea000383ffff */
.L_x_27:
[----:B-1----:R-:W-:-:S07]  /*8ed0*/  MOV R0, UR33 ;  /* 0x0000002100007c02 */ /* 0x002fce0008000f00 */
.L_x_142:
[----:B-1----:R1:W2:Y:S02]  /*8ee0*/  SYNCS.PHASECHK.TRANS64.TRYWAIT P0, [R0+URZ+0x18], R3 ;  /* 0x00001803000075a7 */ /* 0x0022a400080011ff */
[----:B--2---:R-:W-:Y:S05]  /*8ef0*/  @!P0 NANOSLEEP.SYNCS 0x989680 ;  /* 0x009896800000895d */ /* 0x004fea0003900000 */
[----:B------:R-:W2:Y:S02]  /*8f00*/  @!P0 SYNCS.PHASECHK.TRANS64 P0, [R0+URZ+0x18], R3 ;  /* 0x00001803000085a7 */ /* 0x000ea400080010ff */
[----:B--2---:R-:W-:Y:S05]  /*8f10*/  @!P0 BRA `(.L_x_142) ;  /* 0xfffffffc00f08947 */ /* 0x004fea000383ffff */
[----:B------:R-:W-:Y:S05]  /*8f20*/  BRA `(.L_x_26) ;  /* 0xffffff8c000c7947 */ /* 0x000fea000383ffff */
.L_x_36:
[----:B-1----:R-:W-:-:S07]  /*8f30*/  MOV R0, UR33 ;  /* 0x0000002100007c02 */ /* 0x002fce0008000f00 */
.L_x_143:
[----:B-1----:R1:W2:Y:S02]  /*8f40*/  SYNCS.PHASECHK.TRANS64.TRYWAIT P0, [R0+URZ+0x18], R3 ;  /* 0x00001803000075a7 */ /* 0x0022a400080011ff */
[----:B--2---:R-:W-:Y:S05]  /*8f50*/  @!P0 NANOSLEEP.SYNCS 0x989680 ;  /* 0x009896800000895d */ /* 0x004fea0003900000 */
[----:B------:R-:W2:Y:S02]  /*8f60*/  @!P0 SYNCS.PHASECHK.TRANS64 P0, [R0+URZ+0x18], R3 ;  /* 0x00001803000085a7 */ /* 0x000ea400080010ff */
[----:B--2---:R-:W-:Y:S05]  /*8f70*/  @!P0 BRA `(.L_x_143) ;  /* 0xfffffffc00f08947 */ /* 0x004fea000383ffff */
[----:B------:R-:W-:Y:S05]  /*8f80*/  BRA `(.L_x_35) ;  /* 0xffffff9000187947 */ /* 0x000fea000383ffff */
.L_x_43:
[----:B-1----:R1:W4:Y:S02]  /*8f90*/  SYNCS.PHASECHK.TRANS64.TRYWAIT P0, [R3+URZ+0x80], R0 ;  /* 0x00008000030075a7 */ /* 0x00232400080011ff */
[----:B----4-:R-:W-:Y:S05]  /*8fa0*/  @!P0 NANOSLEEP.SYNCS 0x989680 ;  /* 0x009896800000895d */ /* 0x010fea0003900000 */
[----:B------:R-:W4:Y:S02]  /*8fb0*/  @!P0 SYNCS.PHASECHK.TRANS64 P0, [R3+URZ+0x80], R0 ;  /* 0x00008000030085a7 */ /* 0x000f2400080010ff */
[----:B----4-:R-:W-:Y:S05]  /*8fc0*/  @!P0 BRA `(.L_x_43) ;  /* 0xfffffffc00f08947 */ /* 0x010fea000383ffff */
[----:B------:R-:W-:Y:S05]  /*8fd0*/  BRA `(.L_x_144) ;  /* 0xffffff9400047947 */ /* 0x000fea000383ffff */
.L_x_47:
[----:B------:R-:W-:-:S07]  /*8fe0*/  MOV R0, UR4 ;  /* 0x0000000400007c02 */ /* 0x000fce0008000f00 */
.L_x_145:
[----:B-1----:R1:W2:Y:S02]  /*8ff0*/  SYNCS.PHASECHK.TRANS64.TRYWAIT P0, [R0+URZ], R2 ;  /* 0x00000002000075a7 */ /* 0x0022a400080011ff */
[----:B--2---:R-:W-:Y:S05]  /*9000*/  @!P0 NANOSLEEP.SYNCS 0x989680 ;  /* 0x009896800000895d */ /* 0x004fea0003900000 */
[----:B------:R-:W2:Y:S02]  /*9010*/  @!P0 SYNCS.PHASECHK.TRANS64 P0, [R0+URZ], R2 ;  /* 0x00000002000085a7 */ /* 0x000ea400080010ff */
[----:B--2---:R-:W-:Y:S05]  /*9020*/  @!P0 BRA `(.L_x_145) ;  /* 0xfffffffc00f08947 */ /* 0x004fea000383ffff */
[----:B------:R-:W-:Y:S05]  /*9030*/  BRA `(.L_x_146) ;  /* 0xffffff9800ac7947 */ /* 0x000fea000383ffff */
.L_x_48:
[----:B------:R-:W-:-:S07]  /*9040*/  MOV R0, UR5 ;  /* 0x0000000500007c02 */ /* 0x000fce0008000f00 */
.L_x_147:
[----:B-1----:R1:W2:Y:S02]  /*9050*/  SYNCS.PHASECHK.TRANS64.TRYWAIT P0, [R0+URZ], R2 ;  /* 0x00000002000075a7 */ /* 0x0022a400080011ff */
[----:B--2---:R-:W-:Y:S05]  /*9060*/  @!P0 NANOSLEEP.SYNCS 0x989680 ;  /* 0x009896800000895d */ /* 0x004fea0003900000 */
[----:B------:R-:W2:Y:S02]  /*9070*/  @!P0 SYNCS.PHASECHK.TRANS64 P0, [R0+URZ], R2 ;  /* 0x00000002000085a7 */ /* 0x000ea400080010ff */
[----:B--2---:R-:W-:Y:S05]  /*9080*/  @!P0 BRA `(.L_x_147) ;  /* 0xfffffffc00f08947 */ /* 0x004fea000383ffff */
[----:B------:R-:W-:Y:S05]  /*9090*/  BRA `(.L_x_148) ;  /* 0xffffff9800b87947 */ /* 0x000fea000383ffff */
.L_x_51:
[----:B--2---:R2:W3:Y:S02]  /*90a0*/  SYNCS.PHASECHK.TRANS64.TRYWAIT P0, [R2+URZ+0xe0], R4 ;  /* 0x0000e004020075a7 */ /* 0x0044e400080011ff */
[----:B---3--:R-:W-:Y:S05]  /*90b0*/  @!P0 NANOSLEEP.SYNCS 0x989680 ;  /* 0x009896800000895d */ /* 0x008fea0003900000 */
[----:B------:R-:W3:Y:S02]  /*90c0*/  @!P0 SYNCS.PHASECHK.TRANS64 P0, [R2+URZ+0xe0], R4 ;  /* 0x0000e004020085a7 */ /* 0x000ee400080010ff */
[----:B---3--:R-:W-:Y:S05]  /*90d0*/  @!P0 BRA `(.L_x_51) ;  /* 0xfffffffc00f08947 */ /* 0x008fea000383ffff */
[----:B------:R-:W-:Y:S05]  /*90e0*/  BRA `(.L_x_149) ;  /* 0xffffff9c00147947 */ /* 0x000fea000383ffff */
.L_x_52:
[----:B------:R-:W-:-:S07]  /*90f0*/  MOV R2, UR4 ;  /* 0x0000000400027c02 */ /* 0x000fce0008000f00 */
.L_x_150:
[----:B--2---:R2:W3:Y:S02]  /*9100*/  SYNCS.PHASECHK.TRANS64.TRYWAIT P0, [R2+URZ+0x90], R5 ;  /* 0x00009005020075a7 */ /* 0x0044e400080011ff */
[----:B---3--:R-:W-:Y:S05]  /*9110*/  @!P0 NANOSLEEP.SYNCS 0x989680 ;  /* 0x009896800000895d */ /* 0x008fea0003900000 */
[----:B------:R-:W3:Y:S02]  /*9120*/  @!P0 SYNCS.PHASECHK.TRANS64 P0, [R2+URZ+0x90], R5 ;  /* 0x00009005020085a7 */ /* 0x000ee400080010ff */
[----:B---3--:R-:W-:Y:S05]  /*9130*/  @!P0 BRA `(.L_x_150) ;  /* 0xfffffffc00f08947 */ /* 0x008fea000383ffff */
[----:B------:R-:W-:Y:S05]  /*9140*/  BRA `(.L_x_151) ;  /* 0xffffff9c00247947 */ /* 0x000fea000383ffff */
.L_x_53:
[----:B--2---:R2:W3:Y:S02]  /*9150*/  SYNCS.PHASECHK.TRANS64.TRYWAIT P1, [R2+URZ+0x80], R4 ;  /* 0x00008004020075a7 */ /* 0x0044e400080211ff */
[----:B---3--:R-:W-:Y:S05]  /*9160*/  @!P1 NANOSLEEP.SYNCS 0x989680 ;  /* 0x009896800000995d */ /* 0x008fea0003900000 */
[----:B------:R-:W3:Y:S02]  /*9170*/  @!P1 SYNCS.PHASECHK.TRANS64 P1, [R2+URZ+0x80], R4 ;  /* 0x00008004020095a7 */ /* 0x000ee400080210ff */
[----:B---3--:R-:W-:Y:S05]  /*9180*/  @!P1 BRA `(.L_x_53) ;  /* 0xfffffffc00f09947 */ /* 0x008fea000383ffff */
[----:B------:R-:W-:Y:S05]  /*9190*/  BRA `(.L_x_152) ;  /* 0xffffff9c00547947 */ /* 0x000fea000383ffff */
.L_x_56:
[----:B------:R-:W-:-:S07]  /*91a0*/  MOV R0, UR4 ;  /* 0x0000000400007c02 */ /* 0x000fce0008000f00 */
.L_x_153:
[----:B--2---:R2:W3:Y:S02]  /*91b0*/  SYNCS.PHASECHK.TRANS64.TRYWAIT P0, [R0+URZ+0x90], R2 ;  /* 0x00009002000075a7 */ /* 0x0044e400080011ff */
[----:B---3--:R-:W-:Y:S05]  /*91c0*/  @!P0 NANOSLEEP.SYNCS 0x989680 ;  /* 0x009896800000895d */ /* 0x008fea0003900000 */
[----:B------:R-:W3:Y:S02]  /*91d0*/  @!P0 SYNCS.PHASECHK.TRANS64 P0, [R0+URZ+0x90], R2 ;  /* 0x00009002000085a7 */ /* 0x000ee400080010ff */
[----:B---3--:R-:W-:Y:S05]  /*91e0*/  @!P0 BRA `(.L_x_153) ;  /* 0xfffffffc00f08947 */ /* 0x008fea000383ffff */
[----:B------:R-:W-:Y:S05]  /*91f0*/  BRA `(.L_x_55) ;  /* 0xffffff9c00a87947 */ /* 0x000fea000383ffff */
.L_x_63:
[----:B-1----:R1:W2:Y:S02]  /*9200*/  SYNCS.PHASECHK.TRANS64.TRYWAIT P1, [R0+URZ+0x80], R2 ;  /* 0x00008002000075a7 */ /* 0x0022a400080211ff */
[----:B--2---:R-:W-:Y:S05]  /*9210*/  @!P1 NANOSLEEP.SYNCS 0x989680 ;  /* 0x009896800000995d */ /* 0x004fea0003900000 */
[----:B------:R-:W2:Y:S02]  /*9220*/  @!P1 SYNCS.PHASECHK.TRANS64 P1, [R0+URZ+0x80], R2 ;  /* 0x00008002000095a7 */ /* 0x000ea400080210ff */
[----:B--2---:R-:W-:Y:S05]  /*9230*/  @!P1 BRA `(.L_x_63) ;  /* 0xfffffffc00f09947 */ /* 0x004fea000383ffff */
[----:B------:R-:W-:Y:S05]  /*9240*/  BRA `(.L_x_154) ;  /* 0xffffffa4003c7947 */ /* 0x000fea000383ffff */
.L_x_64:
[----:B------:R-:W-:-:S07]  /*9250*/  MOV R2, UR46 ;  /* 0x0000002e00027c02 */ /* 0x000fce0008000f00 */
.L_x_155:
[----:B-1----:R1:W2:Y:S02]  /*9260*/  SYNCS.PHASECHK.TRANS64.TRYWAIT P0, [R2+URZ+0xc0], R0 ;  /* 0x0000c000020075a7 */ /* 0x0022a400080011ff */
[----:B--2---:R-:W-:Y:S05]  /*9270*/  @!P0 NANOSLEEP.SYNCS 0x989680 ;  /* 0x009896800000895d */ /* 0x004fea0003900000 */
[----:B------:R-:W2:Y:S02]  /*9280*/  @!P0 SYNCS.PHASECHK.TRANS64 P0, [R2+URZ+0xc0], R0 ;  /* 0x0000c000020085a7 */ /* 0x000ea400080010ff */
[----:B--2---:R-:W-:Y:S05]  /*9290*/  @!P0 BRA `(.L_x_155) ;  /* 0xfffffffc00f08947 */ /* 0x004fea000383ffff */
[----:B------:R-:W-:Y:S05]  /*92a0*/  BRA `(.L_x_156) ;  /* 0xffffffa4008c7947 */ /* 0x000fea000383ffff */
.L_x_67:
[----:B------:R-:W-:Y:S07]  /*92b0*/  MOV R0, UR7 ;  /* 0x0000000700007c02 */ /* 0x000fee0008000f00 */
.L_x_157:
[----:B-1----:R1:W2:Y:S02]  /*92c0*/  SYNCS.PHASECHK.TRANS64.TRYWAIT P0, [R0+URZ], R2 ;  /* 0x00000002000075a7 */ /* 0x0022a400080011ff */
[----:B--2---:R-:W-:Y:S05]  /*92d0*/  @!P0 NANOSLEEP.SYNCS 0x989680 ;  /* 0x009896800000895d */ /* 0x004fea0003900000 */
[----:B------:R-:W2:Y:S02]  /*92e0*/  @!P0 SYNCS.PHASECHK.TRANS64 P0, [R0+URZ], R2 ;  /* 0x00000002000085a7 */ /* 0x000ea400080010ff */
[----:B--2---:R-:W-:Y:S05]  /*92f0*/  @!P0 BRA `(.L_x_157) ;  /* 0xfffffffc00f08947 */ /* 0x004fea000383ffff */
[----:B------:R-:W-:Y:S05]  /*9300*/  BRA `(.L_x_66) ;  /* 0xffffffa400a87947 */ /* 0x000fea000383ffff */
.L_x_70:
[----:B------:R-:W-:-:S07]  /*9310*/  MOV R0, UR4 ;  /* 0x0000000400007c02 */ /* 0x000fce0008000f00 */
.L_x_158:
[----:B--2---:R2:W4:Y:S02]  /*9320*/  SYNCS.PHASECHK.TRANS64.TRYWAIT P0, [R0+URZ], R2 ;  /* 0x00000002000075a7 */ /* 0x00452400080011ff */
[----:B----4-:R-:W-:Y:S05]  /*9330*/  @!P0 NANOSLEEP.SYNCS 0x989680 ;  /* 0x009896800000895d */ /* 0x010fea0003900000 */
[----:B------:R-:W4:Y:S02]  /*9340*/  @!P0 SYNCS.PHASECHK.TRANS64 P0, [R0+URZ], R2 ;  /* 0x00000002000085a7 */ /* 0x000f2400080010ff */
[----:B----4-:R-:W-:Y:S05]  /*9350*/  @!P0 BRA `(.L_x_158) ;  /* 0xfffffffc00f08947 */ /* 0x010fea000383ffff */
[----:B------:R-:W-:Y:S05]  /*9360*/  BRA `(.L_x_159) ;  /* 0xffffffa800d47947 */ /* 0x000fea000383ffff */
.L_x_71:
[----:B------:R-:W-:-:S07]  /*9370*/  MOV R0, UR5 ;  /* 0x0000000500007c02 */ /* 0x000fce0008000f00 */
.L_x_160:
[----:B-1----:R1:W2:Y:S02]  /*9380*/  SYNCS.PHASECHK.TRANS64.TRYWAIT P0, [R0+URZ], R3 ;  /* 0x00000003000075a7 */ /* 0x0022a400080011ff */
[----:B--2---:R-:W-:Y:S05]  /*9390*/  @!P0 NANOSLEEP.SYNCS 0x989680 ;  /* 0x009896800000895d */ /* 0x004fea0003900000 */
[----:B------:R-:W2:Y:S02]  /*93a0*/  @!P0 SYNCS.PHASECHK.TRANS64 P0, [R0+URZ], R3 ;  /* 0x00000003000085a7 */ /* 0x000ea400080010ff */
[----:B--2---:R-:W-:Y:S05]  /*93b0*/  @!P0 BRA `(.L_x_160) ;  /* 0xfffffffc00f08947 */ /* 0x004fea000383ffff */
[----:B------:R-:W-:Y:S05]  /*93c0*/  BRA `(.L_x_161) ;  /* 0xffffffa800e07947 */ /* 0x000fea000383ffff */
.L_x_72:
[----:B------:R-:W-:-:S07]  /*93d0*/  MOV R0, UR5 ;  /* 0x0000000500007c02 */ /* 0x000fce0008000f00 */
.L_x_162:
[----:B-1----:R1:W2:Y:S02]  /*93e0*/  SYNCS.PHASECHK.TRANS64.TRYWAIT P0, [R0+URZ], R3 ;  /* 0x00000003000075a7 */ /* 0x0022a400080011ff */
[----:B--2---:R-:W-:Y:S05]  /*93f0*/  @!P0 NANOSLEEP.SYNCS 0x989680 ;  /* 0x009896800000895d */ /* 0x004fea0003900000 */
[----:B------:R-:W2:Y:S02]  /*9400*/  @!P0 SYNCS.PHASECHK.TRANS64 P0, [R0+URZ], R3 ;  /* 0x00000003000085a7 */ /* 0x000ea400080010ff */
[----:B--2---:R-:W-:Y:S05]  /*9410*/  @!P0 BRA `(.L_x_162) ;  /* 0xfffffffc00f08947 */ /* 0x004fea000383ffff */
[----:B------:R-:W-:Y:S05]  /*9420*/  BRA `(.L_x_163) ;  /* 0xffffffa800ec7947 */ /* 0x000fea000383ffff */
.L_x_73:
[----:B-1----:R-:W-:-:S07]  /*9430*/  MOV R0, UR4 ;  /* 0x0000000400007c02 */ /* 0x002fce0008000f00 */
.L_x_164:
[----:B-1----:R1:W2:Y:S02]  /*9440*/  SYNCS.PHASECHK.TRANS64.TRYWAIT P0, [R0+URZ], R2 ;  /* 0x00000002000075a7 */ /* 0x0022a400080011ff */
[----:B--2---:R-:W-:Y:S05]  /*9450*/  @!P0 NANOSLEEP.SYNCS 0x989680 ;  /* 0x009896800000895d */ /* 0x004fea0003900000 */
[----:B------:R-:W2:Y:S02]  /*9460*/  @!P0 SYNCS.PHASECHK.TRANS64 P0, [R0+URZ], R2 ;  /* 0x00000002000085a7 */ /* 0x000ea400080010ff */
[----:B--2---:R-:W-:Y:S05]  /*9470*/  @!P0 BRA `(.L_x_164) ;  /* 0xfffffffc00f08947 */ /* 0x004fea000383ffff */
[----:B------:R-:W-:Y:S05]  /*9480*/  BRA `(.L_x_165) ;  /* 0xffffffa800f87947 */ /* 0x000fea000383ffff */
.L_x_78:
[----:B---3--:R3:W4:Y:S02]  /*9490*/  SYNCS.PHASECHK.TRANS64.TRYWAIT P0, [R12+URZ+0x80], R0 ;  /* 0x000080000c0075a7 */ /* 0x00872400080011ff */
[----:B----4-:R-:W-:Y:S05]  /*94a0*/  @!P0 NANOSLEEP.SYNCS 0x989680 ;  /* 0x009896800000895d */ /* 0x010fea0003900000 */
[----:B------:R-:W4:Y:S02]  /*94b0*/  @!P0 SYNCS.PHASECHK.TRANS64 P0, [R12+URZ+0x80], R0 ;  /* 0x000080000c0085a7 */ /* 0x000f2400080010ff */
[----:B----4-:R-:W-:Y:S05]  /*94c0*/  @!P0 BRA `(.L_x_78) ;  /* 0xfffffffc00f08947 */ /* 0x010fea000383ffff */
[----:B------:R-:W-:Y:S05]  /*94d0*/  BRA `(.L_x_166) ;  /* 0xffffffb000187947 */ /* 0x000fea000383ffff */
.L_x_81:
[----:B-1----:R-:W-:Y:S07]  /*94e0*/  MOV R0, UR21 ;  /* 0x0000001500007c02 */ /* 0x002fee0008000f00 */
.L_x_167:
[----:B-1----:R1:W3:Y:S02]  /*94f0*/  SYNCS.PHASECHK.TRANS64.TRYWAIT P2, [R0+URZ+0x78], R6 ;  /* 0x00007806000075a7 */ /* 0x0022e400080411ff */
[----:B---3--:R-:W-:Y:S05]  /*9500*/  @!P2 NANOSLEEP.SYNCS 0x989680 ;  /* 0x009896800000a95d */ /* 0x008fea0003900000 */
[----:B------:R-:W3:Y:S02]  /*9510*/  @!P2 SYNCS.PHASECHK.TRANS64 P2, [R0+URZ+0x78], R6 ;  /* 0x000078060000a5a7 */ /* 0x000ee400080410ff */
[----:B---3--:R-:W-:Y:S05]  /*9520*/  @!P2 BRA `(.L_x_167) ;  /* 0xfffffffc00f0a947 */ /* 0x008fea000383ffff */
[----:B------:R-:W-:Y:S05]  /*9530*/  BRA `(.L_x_80) ;  /* 0xffffffb400807947 */ /* 0x000fea000383ffff */
.L_x_84:
[----:B------:R-:W-:Y:S07]  /*9540*/  MOV R0, UR21 ;  /* 0x0000001500007c02 */ /* 0x000fee0008000f00 */
.L_x_168:
[----:B-1----:R1:W3:Y:S02]  /*9550*/  SYNCS.PHASECHK.TRANS64.TRYWAIT P0, [R0+URZ+0x50], R9 ;  /* 0x00005009000075a7 */ /* 0x0022e400080011ff */
[----:B---3--:R-:W-:Y:S05]  /*9560*/  @!P0 NANOSLEEP.SYNCS 0x989680 ;  /* 0x009896800000895d */ /* 0x008fea0003900000 */
[----:B------:R-:W3:Y:S02]  /*9570*/  @!P0 SYNCS.PHASECHK.TRANS64 P0, [R0+URZ+0x50], R9 ;  /* 0x00005009000085a7 */ /* 0x000ee400080010ff */
[----:B---3--:R-:W-:Y:S05]  /*9580*/  @!P0 BRA `(.L_x_168) ;  /* 0xfffffffc00f08947 */ /* 0x008fea000383ffff */
[----:B------:R-:W-:Y:S05]  /*9590*/  BRA `(.L_x_169) ;  /* 0xffffffb400dc7947 */ /* 0x000fea000383ffff */
.L_x_85:
[----:B------:R-:W-:Y:S07]  /*95a0*/  MOV R0, UR21 ;  /* 0x0000001500007c02 */ /* 0x000fee0008000f00 */
.L_x_170:
[----:B-1----:R1:W3:Y:S02]  /*95b0*/  SYNCS.PHASECHK.TRANS64.TRYWAIT P0, [R0+URZ+0x58], R9 ;  /* 0x00005809000075a7 */ /* 0x0022e400080011ff */
[----:B---3--:R-:W-:Y:S05]  /*95c0*/  @!P0 NANOSLEEP.SYNCS 0x989680 ;  /* 0x009896800000895d */ /* 0x008fea0003900000 */
[----:B------:R-:W3:Y:S02]  /*95d0*/  @!P0 SYNCS.PHASECHK.TRANS64 P0, [R0+URZ+0x58], R9 ;  /* 0x00005809000085a7 */ /* 0x000ee400080010ff */
[----:B---3--:R-:W-:Y:S05]  /*95e0*/  @!P0 BRA `(.L_x_170) ;  /* 0xfffffffc00f08947 */ /* 0x008fea000383ffff */
[----:B------:R-:W-:Y:S05]  /*95f0*/  BRA `(.L_x_171) ;  /* 0xffffffb800187947 */ /* 0x000fea000383ffff */
.L_x_86:
[----:B------:R-:W-:Y:S07]  /*9600*/  MOV R0, UR21 ;  /* 0x0000001500007c02 */ /* 0x000fee0008000f00 */
.L_x_172:
[----:B-1----:R1:W3:Y:S02]  /*9610*/  SYNCS.PHASECHK.TRANS64.TRYWAIT P0, [R0+URZ+0x60], R9 ;  /* 0x00006009000075a7 */ /* 0x0022e400080011ff */
[----:B---3--:R-:W-:Y:S05]  /*9620*/  @!P0 NANOSLEEP.SYNCS 0x989680 ;  /* 0x009896800000895d */ /* 0x008fea0003900000 */
[----:B------:R-:W3:Y:S02]  /*9630*/  @!P0 SYNCS.PHASECHK.TRANS64 P0, [R0+URZ+0x60], R9 ;  /* 0x00006009000085a7 */ /* 0x000ee400080010ff */
[----:B---3--:R-:W-:Y:S05]  /*9640*/  @!P0 BRA `(.L_x_172) ;  /* 0xfffffffc00f08947 */ /* 0x008fea000383ffff */
[----:B------:R-:W-:Y:S05]  /*9650*/  BRA `(.L_x_173) ;  /* 0xffffffb800607947 */ /* 0x000fea000383ffff */
.L_x_87:
[----:B------:R-:W-:Y:S07]  /*9660*/  MOV R0, UR21 ;  /* 0x0000001500007c02 */ /* 0x000fee0008000f00 */
.L_x_174:
[----:B-1----:R1:W3:Y:S02]  /*9670*/  SYNCS.PHASECHK.TRANS64.TRYWAIT P0, [R0+URZ+0x68], R9 ;  /* 0x00006809000075a7 */ /* 0x0022e400080011ff */
[----:B---3--:R-:W-:Y:S05]  /*9680*/  @!P0 NANOSLEEP.SYNCS 0x989680 ;  /* 0x009896800000895d */ /* 0x008fea0003900000 */
[----:B------:R-:W3:Y:S02]  /*9690*/  @!P0 SYNCS.PHASECHK.TRANS64 P0, [R0+URZ+0x68], R9 ;  /* 0x00006809000085a7 */ /* 0x000ee400080010ff */
[----:B---3--:R-:W-:Y:S05]  /*96a0*/  @!P0 BRA `(.L_x_174) ;  /* 0xfffffffc00f08947 */ /* 0x008fea000383ffff */
[----:B------:R-:W-:Y:S05]  /*96b0*/  BRA `(.L_x_175) ;  /* 0xffffffb800a47947 */ /* 0x000fea000383ffff */
.L_x_89:
[----:B------:R-:W-:-:S07]  /*96c0*/  MOV R0, UR21 ;  /* 0x0000001500007c02 */ /* 0x000fce0008000f00 */
.L_x_176:
[----:B-1----:R1:W4:Y:S02]  /*96d0*/  SYNCS.PHASECHK.TRANS64.TRYWAIT P0, [R0+URZ+0x50], R2 ;  /* 0x00005002000075a7 */ /* 0x00232400080011ff */
[----:B----4-:R-:W-:Y:S05]  /*96e0*/  @!P0 NANOSLEEP.SYNCS 0x989680 ;  /* 0x009896800000895d */ /* 0x010fea0003900000 */
[----:B------:R-:W4:Y:S02]  /*96f0*/  @!P0 SYNCS.PHASECHK.TRANS64 P0, [R0+URZ+0x50], R2 ;  /* 0x00005002000085a7 */ /* 0x000f2400080010ff */
[----:B----4-:R-:W-:Y:S05]  /*9700*/  @!P0 BRA `(.L_x_176) ;  /* 0xfffffffc00f08947 */ /* 0x010fea000383ffff */
[----:B------:R-:W-:Y:S05]  /*9710*/  BRA `(.L_x_177) ;  /* 0xffffffbc00187947 */ /* 0x000fea000383ffff */
.L_x_90:
[----:B-1----:R-:W-:-:S07]  /*9720*/  MOV R0, UR21 ;  /* 0x0000001500007c02 */ /* 0x002fce0008000f00 */
.L_x_178:
[----:B-1----:R1:W4:Y:S02]  /*9730*/  SYNCS.PHASECHK.TRANS64.TRYWAIT P0, [R0+URZ+0x58], R2 ;  /* 0x00005802000075a7 */ /* 0x00232400080011ff */
[----:B----4-:R-:W-:Y:S05]  /*9740*/  @!P0 NANOSLEEP.SYNCS 0x989680 ;  /* 0x009896800000895d */ /* 0x010fea0003900000 */
[----:B------:R-:W4:Y:S02]  /*9750*/  @!P0 SYNCS.PHASECHK.TRANS64 P0, [R0+URZ+0x58], R2 ;  /* 0x00005802000085a7 */ /* 0x000f2400080010ff */
[----:B----4-:R-:W-:Y:S05]  /*9760*/  @!P0 BRA `(.L_x_178) ;  /* 0xfffffffc00f08947 */ /* 0x010fea000383ffff */
[----:B------:R-:W-:Y:S05]  /*9770*/  BRA `(.L_x_179) ;  /* 0xffffffbc00087947 */ /* 0x000fea000383ffff */
.L_x_91:
[----:B-1----:R-:W-:-:S07]  /*9780*/  MOV R0, UR21 ;  /* 0x0000001500007c02 */ /* 0x002fce0008000f00 */
.L_x_180:
[----:B-1----:R1:W4:Y:S02]  /*9790*/  SYNCS.PHASECHK.TRANS64.TRYWAIT P0, [R0+URZ+0x60], R2 ;  /* 0x00006002000075a7 */ /* 0x00232400080011ff */
[----:B----4-:R-:W-:Y:S05]  /*97a0*/  @!P0 NANOSLEEP.SYNCS 0x989680 ;  /* 0x009896800000895d */ /* 0x010fea0003900000 */
[----:B------:R-:W4:Y:S02]  /*97b0*/  @!P0 SYNCS.PHASECHK.TRANS64 P0, [R0+URZ+0x60], R2 ;  /* 0x00006002000085a7 */ /* 0x000f2400080010ff */
[----:B----4-:R-:W-:Y:S05]  /*97c0*/  @!P0 BRA `(.L_x_180) ;  /* 0xfffffffc00f08947 */ /* 0x010fea000383ffff */
[----:B------:R-:W-:Y:S05]  /*97d0*/  BRA `(.L_x_181) ;  /* 0xffffffb800f87947 */ /* 0x000fea000383ffff */
.L_x_93:
[----:B-1----:R1:W2:Y:S02]  /*97e0*/  SYNCS.PHASECHK.TRANS64.TRYWAIT P0, [R3+URZ+0x80], R0 ;  /* 0x00008000030075a7 */ /* 0x0022a400080011ff */
[----:B--2---:R-:W-:Y:S05]  /*97f0*/  @!P0 NANOSLEEP.SYNCS 0x989680 ;  /* 0x009896800000895d */ /* 0x004fea0003900000 */
[----:B------:R-:W2:Y:S02]  /*9800*/  @!P0 SYNCS.PHASECHK.TRANS64 P0, [R3+URZ+0x80], R0 ;  /* 0x00008000030085a7 */ /* 0x000ea400080010ff */
[----:B--2---:R-:W-:Y:S05]  /*9810*/  @!P0 BRA `(.L_x_93) ;  /* 0xfffffffc00f08947 */ /* 0x004fea000383ffff */
[----:B------:R-:W-:Y:S05]  /*9820*/  BRA `(.L_x_182) ;  /* 0xffffffbc00cc7947 */ /* 0x000fea000383ffff */
.L_x_104:
[----:B-1----:R-:W-:Y:S04]  /*9830*/  MOV R0, UR44 ;  /* 0x0000002c00007c02 */ /* 0x002fe80008000f00 */
[----:B------:R1:W2:Y:S03]  /*9840*/  SYNCS.PHASECHK.TRANS64.TRYWAIT P1, [R0+URZ+0x30], R3 ;  /* 0x00003003000075a7 */ /* 0x0002a600080211ff */
[----:B--2---:R-:W-:Y:S05]  /*9850*/  @!P1 NANOSLEEP.SYNCS 0x989680 ;  /* 0x009896800000995d */ /* 0x004fea0003900000 */
[----:B------:R-:W2:Y:S02]  /*9860*/  @!P1 SYNCS.PHASECHK.TRANS64 P1, [R0+URZ+0x30], R3 ;  /* 0x00003003000095a7 */ /* 0x000ea400080210ff */
[----:B--2---:R-:W-:Y:S05]  /*9870*/  @!P1 BRA `(.L_x_104) ;  /* 0xfffffffc00ec9947 */ /* 0x004fea000383ffff */
[----:B------:R-:W-:Y:S05]  /*9880*/  BRA `(.L_x_103) ;  /* 0xffffffcc006c7947 */ /* 0x000fea000383ffff */
.L_x_106:
[----:B-1----:R1:W3:Y:S02]  /*9890*/  SYNCS.PHASECHK.TRANS64.TRYWAIT P0, [R26+URZ+0xa0], R2 ;  /* 0x0000a0021a0075a7 */ /* 0x0022e400080011ff */
[----:B---3--:R-:W-:Y:S05]  /*98a0*/  @!P0 NANOSLEEP.SYNCS 0x989680 ;  /* 0x009896800000895d */ /* 0x008fea0003900000 */
[----:B------:R-:W3:Y:S02]  /*98b0*/  @!P0 SYNCS.PHASECHK.TRANS64 P0, [R26+URZ+0xa0], R2 ;  /* 0x0000a0021a0085a7 */ /* 0x000ee400080010ff */
[----:B---3--:R-:W-:Y:S05]  /*98c0*/  @!P0 BRA `(.L_x_106) ;  /* 0xfffffffc00f08947 */ /* 0x008fea000383ffff */
[----:B------:R-:W-:Y:S05]  /*98d0*/  BRA `(.L_x_105) ;  /* 0xffffffcc00987947 */ /* 0x000fea000383ffff */
.L_x_115:
[----:B-1----:R1:W2:Y:S02]  /*98e0*/  SYNCS.PHASECHK.TRANS64.TRYWAIT P0, [R2+URZ+0x30], R0 ;  /* 0x00003000020075a7 */ /* 0x0022a400080011ff */
[----:B--2---:R-:W-:Y:S05]  /*98f0*/  @!P0 NANOSLEEP.SYNCS 0x989680 ;  /* 0x009896800000895d */ /* 0x004fea0003900000 */
[----:B------:R-:W2:Y:S02]  /*9900*/  @!P0 SYNCS.PHASECHK.TRANS64 P0, [R2+URZ+0x30], R0 ;  /* 0x00003000020085a7 */ /* 0x000ea400080010ff */
[----:B--2---:R-:W-:Y:S05]  /*9910*/  @!P0 BRA `(.L_x_115) ;  /* 0xfffffffc00f08947 */ /* 0x004fea000383ffff */
[----:B------:R-:W-:Y:S05]  /*9920*/  BRA `(.L_x_114) ;  /* 0xffffffd400bc7947 */ /* 0x000fea000383ffff */
.L_x_123:
[----:B-1----:R1:W2:Y:S02]  /*9930*/  SYNCS.PHASECHK.TRANS64.TRYWAIT P0, [R0+URZ+0x30], R5 ;  /* 0x00003005000075a7 */ /* 0x0022a400080011ff */
[----:B--2---:R-:W-:Y:S05]  /*9940*/  @!P0 NANOSLEEP.SYNCS 0x989680 ;  /* 0x009896800000895d */ /* 0x004fea0003900000 */
[----:B------:R-:W2:Y:S02]  /*9950*/  @!P0 SYNCS.PHASECHK.TRANS64 P0, [R0+URZ+0x30], R5 ;  /* 0x00003005000085a7 */ /* 0x000ea400080010ff */
[----:B--2---:R-:W-:Y:S05]  /*9960*/  @!P0 BRA `(.L_x_123) ;  /* 0xfffffffc00f08947 */ /* 0x004fea000383ffff */
[----:B------:R-:W-:Y:S05]  /*9970*/  BRA `(.L_x_122) ;  /* 0xffffffe000047947 */ /* 0x000fea000383ffff */
.L_x_131:
[----:B--2---:R2:W3:Y:S02]  /*9980*/  SYNCS.PHASECHK.TRANS64.TRYWAIT P0, [R2+URZ+0x30], R0 ;  /* 0x00003000020075a7 */ /* 0x0044e400080011ff */
[----:B---3--:R-:W-:Y:S05]  /*9990*/  @!P0 NANOSLEEP.SYNCS 0x989680 ;  /* 0x009896800000895d */ /* 0x008fea0003900000 */
[----:B------:R-:W3:Y:S02]  /*99a0*/  @!P0 SYNCS.PHASECHK.TRANS64 P0, [R2+URZ+0x30], R0 ;  /* 0x00003000020085a7 */ /* 0x000ee400080010ff */
[----:B---3--:R-:W-:Y:S05]  /*99b0*/  @!P0 BRA `(.L_x_131) ;  /* 0xfffffffc00f08947 */ /* 0x008fea000383ffff */
[----:B------:R-:W-:Y:S05]  /*99c0*/  BRA `(.L_x_130) ;  /* 0xffffffe8004c7947 */ /* 0x000fea000383ffff */
        .weak           $__internal_0_$__cuda_sm10x_tcgen05_guardrail_trap_col_being_dealloced_not_returned_by_alloc
        .type           $__internal_0_$__cuda_sm10x_tcgen05_guardrail_trap_col_being_dealloced_not_returned_by_alloc,@function
        .size           $__internal_0_$__cuda_sm10x_tcgen05_guardrail_trap_col_being_dealloced_not_returned_by_alloc,($__internal_1_$__cuda_sm10x_tcgen05_guardrail_trap_phase_invalid_during_alloc - $__internal_0_$__cuda_sm10x_tcgen05_guardrail_trap_col_being_dealloced_not_returned_by_alloc)
$__internal_0_$__cuda_sm10x_tcgen05_guardrail_trap_col_being_dealloced_not_returned_by_alloc:
[----:B------:R-:W-:Y:S05]  /*99d0*/  BPT.TRAP 0x1 ;  /* 0x000000040000795c */ /* 0x000fea0000300000 */
[----:B------:R-:W-:-:S04]  /*99e0*/  HFMA2 R3, -RZ, RZ, 0, 0 ;  /* 0x00000000ff037431 */ /* 0x000fc800000001ff */
[----:B------:R-:W-:Y:S05]  /*99f0*/  RET.REL.NODEC R2 `(_ZN7cutlass13device_kernelINS_4gemm6kernel13GemmUniversalIN4cute5tupleIJiiiiEEENS1_10collective13CollectiveMmaINS1_35MainloopSm100TmaUmmaWarpSpecializedILi3ELi2ELi4ENS5_IJNS4_1CILi2EEESB_NSA_ILi1EEEEEEEENS5_IJNSA_ILi64EEENSA_ILi128EEESF_EEENS_10tfloat32_tENS5_IJlSC_lEEESI_SJ_NS4_8TiledMMAINS4_8MMA_AtomIJNS4_17SM100_MMA_TF32_SSISI_SI_fLi64ELi128ELNS4_4UMMA5MajorE0ELSO_0ELNSN_7ScaleInE0ELSP_0EEEEEENS4_6LayoutINS5_IJSC_SC_SC_EEENS5_IJNSA_ILi0EEESU_SU_EEEEENS5_IJNS4_10UnderscoreESX_SX_EEEEENS4_23SM90_TMA_LOAD_MULTICASTENS4_14ComposedLayoutINS4_7SwizzleILi3ELi4ELi3EEENS4_18smem_ptr_flag_bitsILi32EEENSS_INS5_IJNSA_ILi8EEENSA_ILi32EEEEEENS5_IJS17_SC_EEEEEEEvNS4_8identityES10_S1B_vS1C_EENS_8epilogue10collective18CollectiveEpilogueINS1E_23Sm100TmaWarpSpecializedILi4ELi2ELi16ELb1ELb0EEEJSH_NS5_IJNSS_ISF_SC_EENSS_IS17_SC_EEEEESI_SJ_SI_SJ_NS1E_6fusion15FusionCallbacksIS1I_NS1M_17LinearCombinationISI_fSI_fLNS_15FloatRoundStyleE2EEESH_S1L_JEEENS4_5SM1004TMEM4LOAD26SM100_TMEM_LOAD_16dp128b8xENS4_13SM90_TMA_LOADES1B_NS4_17SM75_U32x4_LDSM_NENS4_14SM90_TMA_STOREES1B_NS4_17SM90_U32x4_STSM_NENS4_39AutoVectorizingCopyWithAssumedAlignmentILi128EEEEEEvvEEEEvNT_6ParamsE) ;  /* 0xffffff6402807950 */ /* 0x000fea0003c3ffff */
        .weak           $__internal_1_$__cuda_sm10x_tcgen05_guardrail_trap_phase_invalid_during_alloc
        .type           $__internal_1_$__cuda_sm10x_tcgen05_guardrail_trap_phase_invalid_during_alloc,@function
        .size           $__internal_1_$__cuda_sm10x_tcgen05_guardrail_trap_phase_invalid_during_alloc,($__internal_2_$__cuda_sm10x_tcgen05_guardrail_trap_unallocated_columns_being_dealloced - $__internal_1_$__cuda_sm10x_tcgen05_guardrail_trap_phase_invalid_during_alloc)
$__internal_1_$__cuda_sm10x_tcgen05_guardrail_trap_phase_invalid_during_alloc:
[----:B------:R-:W-:Y:S05]  /*9a00*/  BPT.TRAP 0x1 ;  /* 0x000000040000795c */ /* 0x000fea0000300000 */
[----:B------:R-:W-:-:S04]  /*9a10*/  MOV R5, 0x0 ;  /* 0x0000000000057802 */ /* 0x000fc80000000f00 */
[----:B------:R-:W-:Y:S05]  /*9a20*/  RET.REL.NODEC R4 `(_ZN7cutlass13device_kernelINS_4gemm6kernel13GemmUniversalIN4cute5tupleIJiiiiEEENS1_10collective13CollectiveMmaINS1_35MainloopSm100TmaUmmaWarpSpecializedILi3ELi2ELi4ENS5_IJNS4_1CILi2EEESB_NSA_ILi1EEEEEEEENS5_IJNSA_ILi64EEENSA_ILi128EEESF_EEENS_10tfloat32_tENS5_IJlSC_lEEESI_SJ_NS4_8TiledMMAINS4_8MMA_AtomIJNS4_17SM100_MMA_TF32_SSISI_SI_fLi64ELi128ELNS4_4UMMA5MajorE0ELSO_0ELNSN_7ScaleInE0ELSP_0EEEEEENS4_6LayoutINS5_IJSC_SC_SC_EEENS5_IJNSA_ILi0EEESU_SU_EEEEENS5_IJNS4_10UnderscoreESX_SX_EEEEENS4_23SM90_TMA_LOAD_MULTICASTENS4_14ComposedLayoutINS4_7SwizzleILi3ELi4ELi3EEENS4_18smem_ptr_flag_bitsILi32EEENSS_INS5_IJNSA_ILi8EEENSA_ILi32EEEEEENS5_IJS17_SC_EEEEEEEvNS4_8identityES10_S1B_vS1C_EENS_8epilogue10collective18CollectiveEpilogueINS1E_23Sm100TmaWarpSpecializedILi4ELi2ELi16ELb1ELb0EEEJSH_NS5_IJNSS_ISF_SC_EENSS_IS17_SC_EEEEESI_SJ_SI_SJ_NS1E_6fusion15FusionCallbacksIS1I_NS1M_17LinearCombinationISI_fSI_fLNS_15FloatRoundStyleE2EEESH_S1L_JEEENS4_5SM1004TMEM4LOAD26SM100_TMEM_LOAD_16dp128b8xENS4_13SM90_TMA_LOADES1B_NS4_17SM75_U32x4_LDSM_NENS4_14SM90_TMA_STOREES1B_NS4_17SM90_U32x4_STSM_NENS4_39AutoVectorizingCopyWithAssumedAlignmentILi128EEEEEEvvEEEEvNT_6ParamsE) ;  /* 0xffffff6404747950 */ /* 0x000fea0003c3ffff */
        .weak           $__internal_2_$__cuda_sm10x_tcgen05_guardrail_trap_unallocated_columns_being_dealloced
        .type           $__internal_2_$__cuda_sm10x_tcgen05_guardrail_trap_unallocated_columns_being_dealloced,@function
        .size           $__internal_2_$__cuda_sm10x_tcgen05_guardrail_trap_unallocated_columns_being_dealloced,(.L_x_184 - $__internal_2_$__cuda_sm10x_tcgen05_guardrail_trap_unallocated_columns_being_dealloced)
$__internal_2_$__cuda_sm10x_tcgen05_guardrail_trap_unallocated_columns_being_dealloced:
[----:B------:R-:W-:Y:S05]  /*9a30*/  BPT.TRAP 0x1 ;  /* 0x000000040000795c */ /* 0x000fea0000300000 */
[----:B------:R-:W-:-:S04]  /*9a40*/  HFMA2 R3, -RZ, RZ, 0, 0 ;  /* 0x00000000ff037431 */ /* 0x000fc800000001ff */
[----:B------:R-:W-:Y:S05]  /*9a50*/  RET.REL.NODEC R2 `(_ZN7cutlass13device_kernelINS_4gemm6kernel13GemmUniversalIN4cute5tupleIJiiiiEEENS1_10collective13CollectiveMmaINS1_35MainloopSm100TmaUmmaWarpSpecializedILi3ELi2ELi4ENS5_IJNS4_1CILi2EEESB_NSA_ILi1EEEEEEEENS5_IJNSA_ILi64EEENSA_ILi128EEESF_EEENS_10tfloat32_tENS5_IJlSC_lEEESI_SJ_NS4_8TiledMMAINS4_8MMA_AtomIJNS4_17SM100_MMA_TF32_SSISI_SI_fLi64ELi128ELNS4_4UMMA5MajorE0ELSO_0ELNSN_7ScaleInE0ELSP_0EEEEEENS4_6LayoutINS5_IJSC_SC_SC_EEENS5_IJNSA_ILi0EEESU_SU_EEEEENS5_IJNS4_10UnderscoreESX_SX_EEEEENS4_23SM90_TMA_LOAD_MULTICASTENS4_14ComposedLayoutINS4_7SwizzleILi3ELi4ELi3EEENS4_18smem_ptr_flag_bitsILi32EEENSS_INS5_IJNSA_ILi8EEENSA_ILi32EEEEEENS5_IJS17_SC_EEEEEEEvNS4_8identityES10_S1B_vS1C_EENS_8epilogue10collective18CollectiveEpilogueINS1E_23Sm100TmaWarpSpecializedILi4ELi2ELi16ELb1ELb0EEEJSH_NS5_IJNSS_ISF_SC_EENSS_IS17_SC_EEEEESI_SJ_SI_SJ_NS1E_6fusion15FusionCallbacksIS1I_NS1M_17LinearCombinationISI_fSI_fLNS_15FloatRoundStyleE2EEESH_S1L_JEEENS4_5SM1004TMEM4LOAD26SM100_TMEM_LOAD_16dp128b8xENS4_13SM90_TMA_LOADES1B_NS4_17SM75_U32x4_LDSM_NENS4_14SM90_TMA_STOREES1B_NS4_17SM90_U32x4_STSM_NENS4_39AutoVectorizingCopyWithAssumedAlignmentILi128EEEEEEvvEEEEvNT_6ParamsE) ;  /* 0xffffff6402687950 */ /* 0x000fea0003c3ffff */
.L_x_183:
[----:B------:R-:W-:-:S00]  /*9a60*/  BRA `(.L_x_183) ;  /* 0xfffffffc00fc7947 */ /* 0x000fc0000383ffff */
[----:B------:R-:W-:-:S00]  /*9a70*/  NOP ;  /* 0x0000000000007918 */ /* 0x000fc00000000000 */
        /* <DEDUP_REMOVED lines=8> */
.L_x_184:


//--------------------- .nv.global.init           --------------------------
	.section	.nv.global.init,"aw",@progbits
.nv.global.init:
	.type		$str$27,@object
	.size		$str$27,($str$28 - $str$27)
$str$27:
        /*0000*/ 	.byte	0x28, 0x61, 0x64, 0x64, 0x72, 0x65, 0x73, 0x73, 0x20, 0x26, 0x20, 0x6d, 0x61, 0x73, 0x6b, 0x29
        /*0010*/ 	.byte	0x20, 0x3d, 0x3d, 0x20, 0x30, 0x00
	.type		$str$28,@object
	.size		$str$28,($str$26 - $str$28)
$str$28:
        /*0016*/ 	.byte	0x2f, 0x74, 0x6d, 0x70, 0x2f, 0x63, 0x75, 0x74, 0x6c, 0x61, 0x73, 0x73, 0x5f, 0x73, 0x77, 0x65
        /*0026*/ 	.byte	0x65, 0x70, 0x5f, 0x73, 0x72, 0x63, 0x2f, 0x69, 0x6e, 0x63, 0x6c, 0x75, 0x64, 0x65, 0x2f, 0x63
        /*0036*/ 	.byte	0x75, 0x74, 0x65, 0x2f, 0x70, 0x6f, 0x69, 0x6e, 0x74, 0x65, 0x72, 0x5f, 0x66, 0x6c, 0x61, 0x67
        /*0046*/ 	.byte	0x67, 0x65, 0x64, 0x2e, 0x68, 0x70, 0x70, 0x00
	.type		$str$26,@object
	.size		$str$26,($str$25 - $str$26)
$str$26:
        /*004e*/ 	.byte	0x2f, 0x74, 0x6d, 0x70, 0x2f, 0x63, 0x75, 0x74, 0x6c, 0x61, 0x73, 0x73, 0x5f, 0x73, 0x77, 0x65
        /*005e*/ 	.byte	0x65, 0x70, 0x5f, 0x73, 0x72, 0x63, 0x2f, 0x69, 0x6e, 0x63, 0x6c, 0x75, 0x64, 0x65, 0x2f, 0x63
        /*006e*/ 	.byte	0x75, 0x74, 0x65, 0x2f, 0x61, 0x74, 0x6f, 0x6d, 0x2f, 0x63, 0x6f, 0x70, 0x79, 0x5f, 0x74, 0x72
        /*007e*/ 	.byte	0x61, 0x69, 0x74, 0x73, 0x5f, 0x73, 0x6d, 0x31, 0x30, 0x30, 0x2e, 0x68, 0x70, 0x70, 0x00
	.type		$str$25,@object
	.size		$str$25,(__unnamed_1 - $str$25)
$str$25:
        /*008d*/ 	.byte	0x28, 0x28, 0x75, 0x69, 0x6e, 0x74, 0x33, 0x32, 0x5f, 0x74, 0x28, 0x74, 0x68, 0x72, 0x65, 0x61
        /*009d*/ 	.byte	0x64, 0x49, 0x64, 0x78, 0x2e, 0x78, 0x29, 0x20, 0x2f, 0x20, 0x33, 0x32, 0x29, 0x20, 0x25, 0x20
        /*00ad*/ 	.byte	0x34, 0x29, 0x20, 0x3d, 0x3d, 0x20, 0x28, 0x28, 0x28, 0x74, 0x6d, 0x65, 0x6d, 0x5f, 0x61, 0x64
        /*00bd*/ 	.byte	0x64, 0x72, 0x20, 0x3e, 0x3e, 0x20, 0x31, 0x36, 0x29, 0x20, 0x2f, 0x20, 0x33, 0x32, 0x29, 0x20
        /*00cd*/ 	.byte	0x25, 0x20, 0x34, 0x29, 0x00
	.type		__unnamed_1,@object
	.size		__unnamed_1,(__unnamed_2 - __unnamed_1)
__unnamed_1:
        /*00d2*/ 	.byte	0x61, 0x75, 0x74, 0x6f, 0x20, 0x63, 0x75, 0x74, 0x65, 0x3a, 0x3a, 0x61, 0x73, 0x5f, 0x70, 0x6f
        /* <DEDUP_REMOVED lines=24> */
        /*0262*/ 	.byte	0x30, 0x34, 0x38, 0x3e, 0x3e, 0x3e, 0x3e, 0x5d, 0x00
	.type		__unnamed_2,@object
	.size		__unnamed_2,(.L_2 - __unnamed_2)
__unnamed_2:
        /* <DEDUP_REMOVED lines=45> */
        /*053b*/ 	.byte	0x3e, 0x3e, 0x3e, 0x5d, 0x00
.L_2:


//--------------------- .nv.shared._ZN7cutlass13device_kernelINS_4gemm6kernel13GemmUniversalIN4cute5tupleIJiiiiEEENS1_10collective13CollectiveMmaINS1_35MainloopSm100TmaUmmaWarpSpecializedILi3ELi2ELi4ENS5_IJNS4_1CILi2EEESB_NSA_ILi1EEEEEEEENS5_IJNSA_ILi64EEENSA_ILi128EEESF_EEENS_10tfloat32_tENS5_IJlSC_lEEESI_SJ_NS4_8TiledMMAINS4_8MMA_AtomIJNS4_17SM100_MMA_TF32_SSISI_SI_fLi64ELi128ELNS4_4UMMA5MajorE0ELSO_0ELNSN_7ScaleInE0ELSP_0EEEEEENS4_6LayoutINS5_IJSC_SC_SC_EEENS5_IJNSA_ILi0EEESU_SU_EEEEENS5_IJNS4_10UnderscoreESX_SX_EEEEENS4_23SM90_TMA_LOAD_MULTICASTENS4_14ComposedLayoutINS4_7SwizzleILi3ELi4ELi3EEENS4_18smem_ptr_flag_bitsILi32EEENSS_INS5_IJNSA_ILi8EEENSA_ILi32EEEEEENS5_IJS17_SC_EEEEEEEvNS4_8identityES10_S1B_vS1C_EENS_8epilogue10collective18CollectiveEpilogueINS1E_23Sm100TmaWarpSpecializedILi4ELi2ELi16ELb1ELb0EEEJSH_NS5_IJNSS_ISF_SC_EENSS_IS17_SC_EEEEESI_SJ_SI_SJ_NS1E_6fusion15FusionCallbacksIS1I_NS1M_17LinearCombinationISI_fSI_fLNS_15FloatRoundStyleE2EEESH_S1L_JEEENS4_5SM1004TMEM4LOAD26SM100_TMEM_LOAD_16dp128b8xENS4_13SM90_TMA_LOADES1B_NS4_17SM75_U32x4_LDSM_NENS4_14SM90_TMA_STOREES1B_NS4_17SM90_U32x4_STSM_NENS4_39AutoVectorizingCopyWithAssumedAlignmentILi128EEEEEEvvEEEEvNT_6ParamsE --------------------------
	.section	.nv.shared._ZN7cutlass13device_kernelINS_4gemm6kernel13GemmUniversalIN4cute5tupleIJiiiiEEENS1_10collective13CollectiveMmaINS1_35MainloopSm100TmaUmmaWarpSpecializedILi3ELi2ELi4ENS5_IJNS4_1CILi2EEESB_NSA_ILi1EEEEEEEENS5_IJNSA_ILi64EEENSA_ILi128EEESF_EEENS_10tfloat32_tENS5_IJlSC_lEEESI_SJ_NS4_8TiledMMAINS4_8MMA_AtomIJNS4_17SM100_MMA_TF32_SSISI_SI_fLi64ELi128ELNS4_4UMMA5MajorE0ELSO_0ELNSN_7ScaleInE0ELSP_0EEEEEENS4_6LayoutINS5_IJSC_SC_SC_EEENS5_IJNSA_ILi0EEESU_SU_EEEEENS5_IJNS4_10UnderscoreESX_SX_EEEEENS4_23SM90_TMA_LOAD_MULTICASTENS4_14ComposedLayoutINS4_7SwizzleILi3ELi4ELi3EEENS4_18smem_ptr_flag_bitsILi32EEENSS_INS5_IJNSA_ILi8EEENSA_ILi32EEEEEENS5_IJS17_SC_EEEEEEEvNS4_8identityES10_S1B_vS1C_EENS_8epilogue10collective18CollectiveEpilogueINS1E_23Sm100TmaWarpSpecializedILi4ELi2ELi16ELb1ELb0EEEJSH_NS5_IJNSS_ISF_SC_EENSS_IS17_SC_EEEEESI_SJ_SI_SJ_NS1E_6fusion15FusionCallbacksIS1I_NS1M_17LinearCombinationISI_fSI_fLNS_15FloatRoundStyleE2EEESH_S1L_JEEENS4_5SM1004TMEM4LOAD26SM100_TMEM_LOAD_16dp128b8xENS4_13SM90_TMA_LOADES1B_NS4_17SM75_U32x4_LDSM_NENS4_14SM90_TMA_STOREES1B_NS4_17SM90_U32x4_STSM_NENS4_39AutoVectorizingCopyWithAssumedAlignmentILi128EEEEEEvvEEEEvNT_6ParamsE,"aw",@nobits
	.sectionflags	@""
	.align	16
	.zero		1024


//--------------------- .nv.shared.reserved.0     --------------------------
	.section	.nv.shared.reserved.0,"aw",@nobits
	.weak		__nv_reservedSMEM_offset_0_alias
	.size		__nv_reservedSMEM_offset_0_alias, 0, 64
	.other		__nv_reservedSMEM_offset_0_alias,@"STO_CUDA_RESERVED_SHARED STV_DEFAULT"
__nv_reservedSMEM_offset_0_alias:
	.zero		0
.nv.shared.reserved.0:
	.zero		64
	.weak		__nv_reservedSMEM_tcgen05_partition
	.type		__nv_reservedSMEM_tcgen05_partition,@object
	.size		__nv_reservedSMEM_tcgen05_partition,(.L_0 - __nv_reservedSMEM_tcgen05_partition)
__nv_reservedSMEM_tcgen05_partition:
	.zero		32
.L_0:


//--------------------- .nv.global                --------------------------
	.section	.nv.global,"aw",@nobits
.nv.global:
	.type		_ZN40_INTERNAL_56ffc9de_4_k_cu_a905d1ad_103314cute1_E,@object
	.size		_ZN40_INTERNAL_56ffc9de_4_k_cu_a905d1ad_103314cute1_E,(_ZN40_INTERNAL_56ffc9de_4_k_cu_a905d1ad_103314cuda3std3__45__cpo6cbeginE - _ZN40_INTERNAL_56ffc9de_4_k_cu_a905d1ad_103314cute1_E)
_ZN40_INTERNAL_56ffc9de_4_k_cu_a905d1ad_103314cute1_E:
	.zero		1
	.type		_ZN40_INTERNAL_56ffc9de_4_k_cu_a905d1ad_103314cuda3std3__45__cpo6cbeginE,@object
	.size		_ZN40_INTERNAL_56ffc9de_4_k_cu_a905d1ad_103314cuda3std3__45__cpo6cbeginE,(_ZN40_INTERNAL_56ffc9de_4_k_cu_a905d1ad_103314cuda3std3__48in_placeE - _ZN40_INTERNAL_56ffc9de_4_k_cu_a905d1ad_103314cuda3std3__45__cpo6cbeginE)
_ZN40_INTERNAL_56ffc9de_4_k_cu_a905d1ad_103314cuda3std3__45__cpo6cbeginE:
	.zero		1
	.type		_ZN40_INTERNAL_56ffc9de_4_k_cu_a905d1ad_103314cuda3std3__48in_placeE,@object
	.size		_ZN40_INTERNAL_56ffc9de_4_k_cu_a905d1ad_103314cuda3std3__48in_placeE,(_ZN40_INTERNAL_56ffc9de_4_k_cu_a905d1ad_103314cuda3std6ranges3__45__cpo9iter_moveE - _ZN40_INTERNAL_56ffc9de_4_k_cu_a905d1ad_103314cuda3std3__48in_placeE)
_ZN40_INTERNAL_56ffc9de_4_k_cu_a905d1ad_103314cuda3std3__48in_placeE:
	.zero		1
	.type		_ZN40_INTERNAL_56ffc9de_4_k_cu_a905d1ad_103314cuda3std6ranges3__45__cpo9iter_moveE,@object
	.size		_ZN40_INTERNAL_56ffc9de_4_k_cu_a905d1ad_103314cuda3std6ranges3__45__cpo9iter_moveE,(_ZN40_INTERNAL_56ffc9de_4_k_cu_a905d1ad_103314cuda3std3__45__cpo5beginE - _ZN40_INTERNAL_56ffc9de_4_k_cu_a905d1ad_103314cuda3std6ranges3__45__cpo9iter_moveE)
_ZN40_INTERNAL_56ffc9de_4_k_cu_a905d1ad_103314cuda3std6ranges3__45__cpo9iter_moveE:
	.zero		1
	.type		_ZN40_INTERNAL_56ffc9de_4_k_cu_a905d1ad_103314cuda3std3__45__cpo5beginE,@object
	.size		_ZN40_INTERNAL_56ffc9de_4_k_cu_a905d1ad_103314cuda3std3__45__cpo5beginE,(_ZN40_INTERNAL_56ffc9de_4_k_cu_a905d1ad_103314cuda3std3__442_GLOBAL__N__56ffc9de_4_k_cu_a905d1ad_103316ignoreE - _ZN40_INTERNAL_56ffc9de_4_k_cu_a905d1ad_103314cuda3std3__45__cpo5beginE)
_ZN40_INTERNAL_56ffc9de_4_k_cu_a905d1ad_103314cuda3std3__45__cpo5beginE:
	.zero		1
	.type		_ZN40_INTERNAL_56ffc9de_4_k_cu_a905d1ad_103314cuda3std3__442_GLOBAL__N__56ffc9de_4_k_cu_a905d1ad_103316ignoreE,@object
	.size		_ZN40_INTERNAL_56ffc9de_4_k_cu_a905d1ad_103314cuda3std3__442_GLOBAL__N__56ffc9de_4_k_cu_a905d1ad_103316ignoreE,(_ZN40_INTERNAL_56ffc9de_4_k_cu_a905d1ad_103314cute7productE - _ZN40_INTERNAL_56ffc9de_4_k_cu_a905d1ad_103314cuda3std3__442_GLOBAL__N__56ffc9de_4_k_cu_a905d1ad_103316ignoreE)
_ZN40_INTERNAL_56ffc9de_4_k_cu_a905d1ad_103314cuda3std3__442_GLOBAL__N__56ffc9de_4_k_cu_a905d1ad_103316ignoreE:
	.zero		1
	.type		_ZN40_INTERNAL_56ffc9de_4_k_cu_a905d1ad_103314cute7productE,@object
	.size		_ZN40_INTERNAL_56ffc9de_4_k_cu_a905d1ad_103314cute7productE,(_ZN40_INTERNAL_56ffc9de_4_k_cu_a905d1ad_103314cuda3std3__45__cpo3endE - _ZN40_INTERNAL_56ffc9de_4_k_cu_a905d1ad_103314cute7productE)
_ZN40_INTERNAL_56ffc9de_4_k_cu_a905d1ad_103314cute7productE:
	.zero		1
	.type		_ZN40_INTERNAL_56ffc9de_4_k_cu_a905d1ad_103314cuda3std3__45__cpo3endE,@object
	.size		_ZN40_INTERNAL_56ffc9de_4_k_cu_a905d1ad_103314cuda3std3__45__cpo3endE,(_ZN40_INTERNAL_56ffc9de_4_k_cu_a905d1ad_103314cuda3std3__419piecewise_constructE - _ZN40_INTERNAL_56ffc9de_4_k_cu_a905d1ad_103314cuda3std3__45__cpo3endE)
_ZN40_INTERNAL_56ffc9de_4_k_cu_a905d1ad_103314cuda3std3__45__cpo3endE:
	.zero		1
	.type		_ZN40_INTERNAL_56ffc9de_4_k_cu_a905d1ad_103314cuda3std3__419piecewise_constructE,@object
	.size		_ZN40_INTERNAL_56ffc9de_4_k_cu_a905d1ad_103314cuda3std3__419piecewise_constructE,(_ZN40_INTERNAL_56ffc9de_4_k_cu_a905d1ad_103314cuda3std3__45__cpo4cendE - _ZN40_INTERNAL_56ffc9de_4_k_cu_a905d1ad_103314cuda3std3__419piecewise_constructE)
_ZN40_INTERNAL_56ffc9de_4_k_cu_a905d1ad_103314cuda3std3__419piecewise_constructE:
	.zero		1
	.type		_ZN40_INTERNAL_56ffc9de_4_k_cu_a905d1ad_103314cuda3std3__45__cpo4cendE,@object
	.size		_ZN40_INTERNAL_56ffc9de_4_k_cu_a905d1ad_103314cuda3std3__45__cpo4cendE,(_ZN40_INTERNAL_56ffc9de_4_k_cu_a905d1ad_103314cuda3std6ranges3__45__cpo4swapE - _ZN40_INTERNAL_56ffc9de_4_k_cu_a905d1ad_103314cuda3std3__45__cpo4cendE)
_ZN40_INTERNAL_56ffc9de_4_k_cu_a905d1ad_103314cuda3std3__45__cpo4cendE:
	.zero		1
	.type		_ZN40_INTERNAL_56ffc9de_4_k_cu_a905d1ad_103314cuda3std6ranges3__45__cpo4swapE,@object
	.size		_ZN40_INTERNAL_56ffc9de_4_k_cu_a905d1ad_103314cuda3std6ranges3__45__cpo4swapE,(.L_10 - _ZN40_INTERNAL_56ffc9de_4_k_cu_a905d1ad_103314cuda3std6ranges3__45__cpo4swapE)
_ZN40_INTERNAL_56ffc9de_4_k_cu_a905d1ad_103314cuda3std6ranges3__45__cpo4swapE:
	.zero		1
.L_10:


//--------------------- .nv.constant0._ZN7cutlass13device_kernelINS_4gemm6kernel13GemmUniversalIN4cute5tupleIJiiiiEEENS1_10collective13CollectiveMmaINS1_35MainloopSm100TmaUmmaWarpSpecializedILi3ELi2ELi4ENS5_IJNS4_1CILi2EEESB_NSA_ILi1EEEEEEEENS5_IJNSA_ILi64EEENSA_ILi128EEESF_EEENS_10tfloat32_tENS5_IJlSC_lEEESI_SJ_NS4_8TiledMMAINS4_8MMA_AtomIJNS4_17SM100_MMA_TF32_SSISI_SI_fLi64ELi128ELNS4_4UMMA5MajorE0ELSO_0ELNSN_7ScaleInE0ELSP_0EEEEEENS4_6LayoutINS5_IJSC_SC_SC_EEENS5_IJNSA_ILi0EEESU_SU_EEEEENS5_IJNS4_10UnderscoreESX_SX_EEEEENS4_23SM90_TMA_LOAD_MULTICASTENS4_14ComposedLayoutINS4_7SwizzleILi3ELi4ELi3EEENS4_18smem_ptr_flag_bitsILi32EEENSS_INS5_IJNSA_ILi8EEENSA_ILi32EEEEEENS5_IJS17_SC_EEEEEEEvNS4_8identityES10_S1B_vS1C_EENS_8epilogue10collective18CollectiveEpilogueINS1E_23Sm100TmaWarpSpecializedILi4ELi2ELi16ELb1ELb0EEEJSH_NS5_IJNSS_ISF_SC_EENSS_IS17_SC_EEEEESI_SJ_SI_SJ_NS1E_6fusion15FusionCallbacksIS1I_NS1M_17LinearCombinationISI_fSI_fLNS_15FloatRoundStyleE2EEESH_S1L_JEEENS4_5SM1004TMEM4LOAD26SM100_TMEM_LOAD_16dp128b8xENS4_13SM90_TMA_LOADES1B_NS4_17SM75_U32x4_LDSM_NENS4_14SM90_TMA_STOREES1B_NS4_17SM90_U32x4_STSM_NENS4_39AutoVectorizingCopyWithAssumedAlignmentILi128EEEEEEvvEEEEvNT_6ParamsE --------------------------
	.section	.nv.constant0._ZN7cutlass13device_kernelINS_4gemm6kernel13GemmUniversalIN4cute5tupleIJiiiiEEENS1_10collective13CollectiveMmaINS1_35MainloopSm100TmaUmmaWarpSpecializedILi3ELi2ELi4ENS5_IJNS4_1CILi2EEESB_NSA_ILi1EEEEEEEENS5_IJNSA_ILi64EEENSA_ILi128EEESF_EEENS_10tfloat32_tENS5_IJlSC_lEEESI_SJ_NS4_8TiledMMAINS4_8MMA_AtomIJNS4_17SM100_MMA_TF32_SSISI_SI_fLi64ELi128ELNS4_4UMMA5MajorE0ELSO_0ELNSN_7ScaleInE0ELSP_0EEEEEENS4_6LayoutINS5_IJSC_SC_SC_EEENS5_IJNSA_ILi0EEESU_SU_EEEEENS5_IJNS4_10UnderscoreESX_SX_EEEEENS4_23SM90_TMA_LOAD_MULTICASTENS4_14ComposedLayoutINS4_7SwizzleILi3ELi4ELi3EEENS4_18smem_ptr_flag_bitsILi32EEENSS_INS5_IJNSA_ILi8EEENSA_ILi32EEEEEENS5_IJS17_SC_EEEEEEEvNS4_8identityES10_S1B_vS1C_EENS_8epilogue10collective18CollectiveEpilogueINS1E_23Sm100TmaWarpSpecializedILi4ELi2ELi16ELb1ELb0EEEJSH_NS5_IJNSS_ISF_SC_EENSS_IS17_SC_EEEEESI_SJ_SI_SJ_NS1E_6fusion15FusionCallbacksIS1I_NS1M_17LinearCombinationISI_fSI_fLNS_15FloatRoundStyleE2EEESH_S1L_JEEENS4_5SM1004TMEM4LOAD26SM100_TMEM_LOAD_16dp128b8xENS4_13SM90_TMA_LOADES1B_NS4_17SM75_U32x4_LDSM_NENS4_14SM90_TMA_STOREES1B_NS4_17SM90_U32x4_STSM_NENS4_39AutoVectorizingCopyWithAssumedAlignmentILi128EEEEEEvvEEEEvNT_6ParamsE,"a",@progbits
	.sectionflags	@""
	.align	4
.nv.constant0._ZN7cutlass13device_kernelINS_4gemm6kernel13GemmUniversalIN4cute5tupleIJiiiiEEENS1_10collective13CollectiveMmaINS1_35MainloopSm100TmaUmmaWarpSpecializedILi3ELi2ELi4ENS5_IJNS4_1CILi2EEESB_NSA_ILi1EEEEEEEENS5_IJNSA_ILi64EEENSA_ILi128EEESF_EEENS_10tfloat32_tENS5_IJlSC_lEEESI_SJ_NS4_8TiledMMAINS4_8MMA_AtomIJNS4_17SM100_MMA_TF32_SSISI_SI_fLi64ELi128ELNS4_4UMMA5MajorE0ELSO_0ELNSN_7ScaleInE0ELSP_0EEEEEENS4_6LayoutINS5_IJSC_SC_SC_EEENS5_IJNSA_ILi0EEESU_SU_EEEEENS5_IJNS4_10UnderscoreESX_SX_EEEEENS4_23SM90_TMA_LOAD_MULTICASTENS4_14ComposedLayoutINS4_7SwizzleILi3ELi4ELi3EEENS4_18smem_ptr_flag_bitsILi32EEENSS_INS5_IJNSA_ILi8EEENSA_ILi32EEEEEENS5_IJS17_SC_EEEEEEEvNS4_8identityES10_S1B_vS1C_EENS_8epilogue10collective18CollectiveEpilogueINS1E_23Sm100TmaWarpSpecializedILi4ELi2ELi16ELb1ELb0EEEJSH_NS5_IJNSS_ISF_SC_EENSS_IS17_SC_EEEEESI_SJ_SI_SJ_NS1E_6fusion15FusionCallbacksIS1I_NS1M_17LinearCombinationISI_fSI_fLNS_15FloatRoundStyleE2EEESH_S1L_JEEENS4_5SM1004TMEM4LOAD26SM100_TMEM_LOAD_16dp128b8xENS4_13SM90_TMA_LOADES1B_NS4_17SM75_U32x4_LDSM_NENS4_14SM90_TMA_STOREES1B_NS4_17SM90_U32x4_STSM_NENS4_39AutoVectorizingCopyWithAssumedAlignmentILi128EEEEEEvvEEEEvNT_6ParamsE:
	.zero		2944


//--------------------- SYMBOLS --------------------------

	.type		.nv.reservedSmem.offset0,@object
	.size		.nv.reservedSmem.offset0,0x4
	.type		.nv.reservedSmem.cap,@object
	.size		.nv.reservedSmem.cap,0x4
	.type		__assertfail,@function
